// auto-generated by cutlass_sweep.gemm — config: {"arch": "sm_100", "cluster_m": 1, "cluster_n": 1, "dtype": "fp16", "dtype_b": "fp16", "layout": "nt", "stages": 0, "tile_k": 16, "tile_m": 128, "tile_n": 48}
#include "cutlass/cutlass.h"
#include "cutlass/gemm/collective/collective_builder.hpp"
#include "cutlass/gemm/device/gemm_universal_adapter.h"
#include "cutlass/gemm/kernel/gemm_universal.hpp"
#include "cutlass/epilogue/collective/collective_builder.hpp"

using ElemA = cutlass::half_t;
using ElemB = cutlass::half_t;
using ElemCD = cutlass::half_t;
using Acc  = float;
using TileShape    = cute::Shape<cute::_128, cute::_48, cute::_16>;
using ClusterShape = cute::Shape<cute::_1, cute::_1, cute::_1>;

using CollectiveEpilogue = typename cutlass::epilogue::collective::CollectiveBuilder<
    cutlass::arch::Sm100, cutlass::arch::OpClassTensorOp,
    TileShape, ClusterShape,
    cutlass::epilogue::collective::EpilogueTileAuto,
    Acc, Acc,
    ElemCD, cutlass::layout::RowMajor, 128 / cutlass::sizeof_bits<ElemCD>::value,
    ElemCD, cutlass::layout::RowMajor, 128 / cutlass::sizeof_bits<ElemCD>::value,
    cutlass::epilogue::collective::EpilogueScheduleAuto
  >::CollectiveOp;

using CollectiveMainloop = typename cutlass::gemm::collective::CollectiveBuilder<
    cutlass::arch::Sm100, cutlass::arch::OpClassTensorOp,
    ElemA, cutlass::layout::RowMajor, 128 / cutlass::sizeof_bits<ElemA>::value,
    ElemB, cutlass::layout::ColumnMajor, 128 / cutlass::sizeof_bits<ElemB>::value,
    Acc,
    TileShape, ClusterShape,
    cutlass::gemm::collective::StageCountAutoCarveout<static_cast<int>(sizeof(typename CollectiveEpilogue::SharedStorage))>,
    cutlass::gemm::collective::KernelScheduleAuto
  >::CollectiveOp;

using GemmKernel = cutlass::gemm::kernel::GemmUniversal<
    cute::Shape<int,int,int,int>,
    CollectiveMainloop,
    CollectiveEpilogue
>;
using Gemm = cutlass::gemm::device::GemmUniversalAdapter<GemmKernel>;

// Force the device kernel symbol into the cubin without needing a host main.
auto* _anchor = &cutlass::device_kernel<GemmKernel>;


// ===== COMPILED SASS (sm_100a) =====

	.target	sm_100a

	.elftype	@"ET_EXEC"


//--------------------- .note.nv.tkinfo           --------------------------
	.section	.note.nv.tkinfo,"",@"SHT_NOTE"
	.sectionflags	@"SHF_NOTE_NV_TKINFO"
	.tkinfo
        /*0018*/ 	.word	0x00000002
        /*0030*/ 	.string	""
        /*0030*/ 	.string	"ptxas"
        /*0030*/ 	.string	"Cuda compilation tools, release 13.0, V13.0.88"
        /*0030*/ 	.string	"Build cuda_13.0.r13.0/compiler.36424714_0"
        /*0030*/ 	.string	"-arch sm_100a -m 64 "



//--------------------- .note.nv.cuinfo           --------------------------
	.section	.note.nv.cuinfo,"",@"SHT_NOTE"
	.sectionflags	@"SHF_NOTE_NV_CUINFO"
        /*0018*/ 	.short	0x0002
        /*001a*/ 	.short	0x0064
        /*001c*/ 	.short	0x0082
	.zero		2


//--------------------- .nv.info                  --------------------------
	.section	.nv.info,"",@"SHT_CUDA_INFO"
	.align	4


	//----- nvinfo : EIATTR_REGCOUNT
	.align		4
        /*0000*/ 	.byte	0x04, 0x2f
        /*0002*/ 	.short	(.L_19 - .L_18)
	.align		4
.L_18:
        /*0004*/ 	.word	index@(_ZN7cutlass13device_kernelINS_4gemm6kernel13GemmUniversalIN4cute5tupleIJiiiiEEENS1_10collective13CollectiveMmaINS1_35MainloopSm100TmaUmmaWarpSpecializedILi36ELi2ELi4ENS5_IJNS4_1CILi1EEESB_SB_EEEEENS5_IJNSA_ILi128EEENSA_ILi48EEENSA_ILi16EEEEEENS_6half_tENS5_IJlSB_lEEESI_SJ_NS4_8TiledMMAINS4_8MMA_AtomIJNS4_20SM100_MMA_F16BF16_SSISI_SI_fLi128ELi48ELNS4_4UMMA5MajorE0ELSO_0ELNSN_7ScaleInE0ELSP_0EEEEEENS4_6LayoutISC_NS5_IJNSA_ILi0EEEST_ST_EEEEENS5_IJNS4_10UnderscoreESW_SW_EEEEENS4_13SM90_TMA_LOADENS4_14ComposedLayoutINS4_7SwizzleILi1ELi4ELi3EEENS4_18smem_ptr_flag_bitsILi16EEENSS_INS5_IJNSA_ILi8EEESG_EEENS5_IJSG_SB_EEEEEEEvNS4_8identityESZ_S19_vS1A_EENS_8epilogue10collective18CollectiveEpilogueINS1C_23Sm100TmaWarpSpecializedILi2ELi1ELi48ELb1ELb0EEEJSH_NS5_IJNSS_ISE_SB_EENSS_ISF_SB_EEEEESI_SJ_SI_SJ_NS1C_6fusion15FusionCallbacksIS1G_NS1K_17LinearCombinationISI_fSI_fLNS_15FloatRoundStyleE2EEESH_S1J_JEEENS4_5SM1004TMEM4LOAD26SM100_TMEM_LOAD_32dp32b16xESZ_S19_NS4_39AutoVectorizingCopyWithAssumedAlignmentILi128EEENS4_14SM90_TMA_STOREES19_S1V_S1V_EEEvvEEEEvNT_6ParamsE)
        /*0008*/ 	.word	0x00000093


	//----- nvinfo : EIATTR_FRAME_SIZE
	.align		4
.L_19:
        /*000c*/ 	.byte	0x04, 0x11
        /*000e*/ 	.short	(.L_21 - .L_20)
	.align		4
.L_20:
        /*0010*/ 	.word	index@($__internal_2_$__cuda_sm10x_tcgen05_guardrail_trap_unallocated_columns_being_dealloced)
        /*0014*/ 	.word	0x00000000


	//----- nvinfo : EIATTR_FRAME_SIZE
	.align		4
.L_21:
        /*0018*/ 	.byte	0x04, 0x11
        /*001a*/ 	.short	(.L_23 - .L_22)
	.align		4
.L_22:
        /*001c*/ 	.word	index@($__internal_1_$__cuda_sm10x_tcgen05_guardrail_trap_phase_invalid_during_alloc)
        /*0020*/ 	.word	0x00000000


	//----- nvinfo : EIATTR_FRAME_SIZE
	.align		4
.L_23:
        /*0024*/ 	.byte	0x04, 0x11
        /*0026*/ 	.short	(.L_25 - .L_24)
	.align		4
.L_24:
        /*0028*/ 	.word	index@($__internal_0_$__cuda_sm10x_tcgen05_guardrail_trap_col_being_dealloced_not_returned_by_alloc)
        /*002c*/ 	.word	0x00000000


	//----- nvinfo : EIATTR_FRAME_SIZE
	.align		4
.L_25:
        /*0030*/ 	.byte	0x04, 0x11
        /*0032*/ 	.short	(.L_27 - .L_26)
	.align		4
.L_26:
        /*0034*/ 	.word	index@(_ZN7cutlass13device_kernelINS_4gemm6kernel13GemmUniversalIN4cute5tupleIJiiiiEEENS1_10collective13CollectiveMmaINS1_35MainloopSm100TmaUmmaWarpSpecializedILi36ELi2ELi4ENS5_IJNS4_1CILi1EEESB_SB_EEEEENS5_IJNSA_ILi128EEENSA_ILi48EEENSA_ILi16EEEEEENS_6half_tENS5_IJlSB_lEEESI_SJ_NS4_8TiledMMAINS4_8MMA_AtomIJNS4_20SM100_MMA_F16BF16_SSISI_SI_fLi128ELi48ELNS4_4UMMA5MajorE0ELSO_0ELNSN_7ScaleInE0ELSP_0EEEEEENS4_6LayoutISC_NS5_IJNSA_ILi0EEEST_ST_EEEEENS5_IJNS4_10UnderscoreESW_SW_EEEEENS4_13SM90_TMA_LOADENS4_14ComposedLayoutINS4_7SwizzleILi1ELi4ELi3EEENS4_18smem_ptr_flag_bitsILi16EEENSS_INS5_IJNSA_ILi8EEESG_EEENS5_IJSG_SB_EEEEEEEvNS4_8identityESZ_S19_vS1A_EENS_8epilogue10collective18CollectiveEpilogueINS1C_23Sm100TmaWarpSpecializedILi2ELi1ELi48ELb1ELb0EEEJSH_NS5_IJNSS_ISE_SB_EENSS_ISF_SB_EEEEESI_SJ_SI_SJ_NS1C_6fusion15FusionCallbacksIS1G_NS1K_17LinearCombinationISI_fSI_fLNS_15FloatRoundStyleE2EEESH_S1J_JEEENS4_5SM1004TMEM4LOAD26SM100_TMEM_LOAD_32dp32b16xESZ_S19_NS4_39AutoVectorizingCopyWithAssumedAlignmentILi128EEENS4_14SM90_TMA_STOREES19_S1V_S1V_EEEvvEEEEvNT_6ParamsE)
        /*0038*/ 	.word	0x00000000


	//----- nvinfo : EIATTR_MIN_STACK_SIZE
	.align		4
.L_27:
        /*003c*/ 	.byte	0x04, 0x12
        /*003e*/ 	.short	(.L_29 - .L_28)
	.align		4
.L_28:
        /*0040*/ 	.word	index@(_ZN7cutlass13device_kernelINS_4gemm6kernel13GemmUniversalIN4cute5tupleIJiiiiEEENS1_10collective13CollectiveMmaINS1_35MainloopSm100TmaUmmaWarpSpecializedILi36ELi2ELi4ENS5_IJNS4_1CILi1EEESB_SB_EEEEENS5_IJNSA_ILi128EEENSA_ILi48EEENSA_ILi16EEEEEENS_6half_tENS5_IJlSB_lEEESI_SJ_NS4_8TiledMMAINS4_8MMA_AtomIJNS4_20SM100_MMA_F16BF16_SSISI_SI_fLi128ELi48ELNS4_4UMMA5MajorE0ELSO_0ELNSN_7ScaleInE0ELSP_0EEEEEENS4_6LayoutISC_NS5_IJNSA_ILi0EEEST_ST_EEEEENS5_IJNS4_10UnderscoreESW_SW_EEEEENS4_13SM90_TMA_LOADENS4_14ComposedLayoutINS4_7SwizzleILi1ELi4ELi3EEENS4_18smem_ptr_flag_bitsILi16EEENSS_INS5_IJNSA_ILi8EEESG_EEENS5_IJSG_SB_EEEEEEEvNS4_8identityESZ_S19_vS1A_EENS_8epilogue10collective18CollectiveEpilogueINS1C_23Sm100TmaWarpSpecializedILi2ELi1ELi48ELb1ELb0EEEJSH_NS5_IJNSS_ISE_SB_EENSS_ISF_SB_EEEEESI_SJ_SI_SJ_NS1C_6fusion15FusionCallbacksIS1G_NS1K_17LinearCombinationISI_fSI_fLNS_15FloatRoundStyleE2EEESH_S1J_JEEENS4_5SM1004TMEM4LOAD26SM100_TMEM_LOAD_32dp32b16xESZ_S19_NS4_39AutoVectorizingCopyWithAssumedAlignmentILi128EEENS4_14SM90_TMA_STOREES19_S1V_S1V_EEEvvEEEEvNT_6ParamsE)
        /*0044*/ 	.word	0x00000000
.L_29:


//--------------------- .nv.compat                --------------------------
	.section	.nv.compat,"",@"SHT_CUDA_COMPAT_INFO"
	.align	4
        /*0000*/ 	.byte	0x02, 0x09, 0x01, 0x00, 0x02, 0x02, 0x02, 0x00, 0x02, 0x05, 0x05, 0x00, 0x03, 0x07, 0x01, 0x01
        /*0010*/ 	.byte	0x02, 0x03, 0x01, 0x00, 0x02, 0x06, 0x01, 0x00, 0x04, 0x0b, 0x08, 0x00, 0x09, 0x00, 0x00, 0x00
        /*0020*/ 	.byte	0x00, 0x00, 0x00, 0x00


//--------------------- .nv.info._ZN7cutlass13device_kernelINS_4gemm6kernel13GemmUniversalIN4cute5tupleIJiiiiEEENS1_10collective13CollectiveMmaINS1_35MainloopSm100TmaUmmaWarpSpecializedILi36ELi2ELi4ENS5_IJNS4_1CILi1EEESB_SB_EEEEENS5_IJNSA_ILi128EEENSA_ILi48EEENSA_ILi16EEEEEENS_6half_tENS5_IJlSB_lEEESI_SJ_NS4_8TiledMMAINS4_8MMA_AtomIJNS4_20SM100_MMA_F16BF16_SSISI_SI_fLi128ELi48ELNS4_4UMMA5MajorE0ELSO_0ELNSN_7ScaleInE0ELSP_0EEEEEENS4_6LayoutISC_NS5_IJNSA_ILi0EEEST_ST_EEEEENS5_IJNS4_10UnderscoreESW_SW_EEEEENS4_13SM90_TMA_LOADENS4_14ComposedLayoutINS4_7SwizzleILi1ELi4ELi3EEENS4_18smem_ptr_flag_bitsILi16EEENSS_INS5_IJNSA_ILi8EEESG_EEENS5_IJSG_SB_EEEEEEEvNS4_8identityESZ_S19_vS1A_EENS_8epilogue10collective18CollectiveEpilogueINS1C_23Sm100TmaWarpSpecializedILi2ELi1ELi48ELb1ELb0EEEJSH_NS5_IJNSS_ISE_SB_EENSS_ISF_SB_EEEEESI_SJ_SI_SJ_NS1C_6fusion15FusionCallbacksIS1G_NS1K_17LinearCombinationISI_fSI_fLNS_15FloatRoundStyleE2EEESH_S1J_JEEENS4_5SM1004TMEM4LOAD26SM100_TMEM_LOAD_32dp32b16xESZ_S19_NS4_39AutoVectorizingCopyWithAssumedAlignmentILi128EEENS4_14SM90_TMA_STOREES19_S1V_S1V_EEEvvEEEEvNT_6ParamsE --------------------------
	.section	.nv.info._ZN7cutlass13device_kernelINS_4gemm6kernel13GemmUniversalIN4cute5tupleIJiiiiEEENS1_10collective13CollectiveMmaINS1_35MainloopSm100TmaUmmaWarpSpecializedILi36ELi2ELi4ENS5_IJNS4_1CILi1EEESB_SB_EEEEENS5_IJNSA_ILi128EEENSA_ILi48EEENSA_ILi16EEEEEENS_6half_tENS5_IJlSB_lEEESI_SJ_NS4_8TiledMMAINS4_8MMA_AtomIJNS4_20SM100_MMA_F16BF16_SSISI_SI_fLi128ELi48ELNS4_4UMMA5MajorE0ELSO_0ELNSN_7ScaleInE0ELSP_0EEEEEENS4_6LayoutISC_NS5_IJNSA_ILi0EEEST_ST_EEEEENS5_IJNS4_10UnderscoreESW_SW_EEEEENS4_13SM90_TMA_LOADENS4_14ComposedLayoutINS4_7SwizzleILi1ELi4ELi3EEENS4_18smem_ptr_flag_bitsILi16EEENSS_INS5_IJNSA_ILi8EEESG_EEENS5_IJSG_SB_EEEEEEEvNS4_8identityESZ_S19_vS1A_EENS_8epilogue10collective18CollectiveEpilogueINS1C_23Sm100TmaWarpSpecializedILi2ELi1ELi48ELb1ELb0EEEJSH_NS5_IJNSS_ISE_SB_EENSS_ISF_SB_EEEEESI_SJ_SI_SJ_NS1C_6fusion15FusionCallbacksIS1G_NS1K_17LinearCombinationISI_fSI_fLNS_15FloatRoundStyleE2EEESH_S1J_JEEENS4_5SM1004TMEM4LOAD26SM100_TMEM_LOAD_32dp32b16xESZ_S19_NS4_39AutoVectorizingCopyWithAssumedAlignmentILi128EEENS4_14SM90_TMA_STOREES19_S1V_S1V_EEEvvEEEEvNT_6ParamsE,"",@"SHT_CUDA_INFO"
	.sectionflags	@""
	.align	4


	//----- nvinfo : EIATTR_CUDA_API_VERSION
	.align		4
        /*0000*/ 	.byte	0x04, 0x37
        /*0002*/ 	.short	(.L_31 - .L_30)
.L_30:
        /*0004*/ 	.word	0x00000082


	//----- nvinfo : EIATTR_KPARAM_INFO
	.align		4
.L_31:
        /*0008*/ 	.byte	0x04, 0x17
        /*000a*/ 	.short	(.L_33 - .L_32)
.L_32:
        /*000c*/ 	.word	0x00000000
        /*0010*/ 	.short	0x0000
        /*0012*/ 	.short	0x0000
        /*0014*/ 	.byte	0x00, 0xf0, 0x01, 0x20


	//----- nvinfo : EIATTR_AT_ENTRY_FRAGMENTS
	.align		4
.L_33:
        /*0018*/ 	.byte	0x04, 0x4f
        /*001a*/ 	.short	(.L_35 - .L_34)


	//   ....[0]....
.L_34:
        /*001c*/ 	.word	0x00000006


	//----- nvinfo : EIATTR_RESERVED_SMEM_USED
	.align		4
.L_35:
        /*0020*/ 	.byte	0x01, 0x41
	.zero		2


	//----- nvinfo : EIATTR_SPARSE_MMA_MASK
	.align		4
        /*0024*/ 	.byte	0x03, 0x50
        /*0026*/ 	.short	0x0000


	//----- nvinfo : EIATTR_TCGEN05_1CTA_USED
	.align		4
        /*0028*/ 	.byte	0x01, 0x51
	.zero		2


	//----- nvinfo : EIATTR_MAXREG_COUNT
	.align		4
        /*002c*/ 	.byte	0x03, 0x1b
        /*002e*/ 	.short	0x00ff


	//----- nvinfo : EIATTR_NUM_BARRIERS
	.align		4
        /*0030*/ 	.byte	0x02, 0x4c
        /*0032*/ 	.byte	0x07
	.zero		1


	//----- nvinfo : EIATTR_EXTERNS
	.align		4
        /*0034*/ 	.byte	0x04, 0x0f
        /*0036*/ 	.short	(.L_37 - .L_36)


	//   ....[0]....
	.align		4
.L_36:
        /*0038*/ 	.word	index@(__assertfail)


	//----- nvinfo : EIATTR_MERCURY_ISA_VERSION
	.align		4
.L_37:
        /*003c*/ 	.byte	0x03, 0x5f
        /*003e*/ 	.short	0x0101


	//----- nvinfo : EIATTR_INT_WARP_WIDE_INSTR_OFFSETS
	.align		4
        /*0040*/ 	.byte	0x04, 0x31
        /*0042*/ 	.short	(.L_39 - .L_38)


	//   ....[0]....
.L_38:
        /*0044*/ 	.word	0x000021d0


	//   ....[1]....
        /*0048*/ 	.word	0x00004cc0


	//   ....[2]....
        /*004c*/ 	.word	0x00004cf0


	//   ....[3]....
        /*0050*/ 	.word	0x00004d40


	//   ....[4]....
        /*0054*/ 	.word	0x00005780


	//   ....[5]....
        /*0058*/ 	.word	0x00005790


	//   ....[6]....
        /*005c*/ 	.word	0x000057e0


	//   ....[7]....
        /*0060*/ 	.word	0x000058e0


	//----- nvinfo : EIATTR_COOP_GROUP_MASK_REGIDS
	.align		4
.L_39:
        /*0064*/ 	.byte	0x04, 0x29
        /*0066*/ 	.short	(.L_41 - .L_40)


	//   ....[0]....
.L_40:
        /*0068*/ 	.word	0xffffffff


	//   ....[1]....
        /*006c*/ 	.word	0xffffffff


	//   ....[2]....
        /*0070*/ 	.word	0xffffffff


	//   ....[3]....
        /*0074*/ 	.word	0xffffffff


	//   ....[4]....
        /*0078*/ 	.word	0xffffffff


	//   ....[5]....
        /*007c*/ 	.word	0xffffffff


	//   ....[6]....
        /*0080*/ 	.word	0xffffffff


	//   ....[7]....
        /*0084*/ 	.word	0xffffffff


	//   ....[8]....
        /*0088*/ 	.word	0xffffffff


	//   ....[9]....
        /*008c*/ 	.word	0xffffffff


	//   ....[10]....
        /*0090*/ 	.word	0xffffffff


	//   ....[11]....
        /*0094*/ 	.word	0xffffffff


	//   ....[12]....
        /*0098*/ 	.word	0xffffffff


	//----- nvinfo : EIATTR_COOP_GROUP_INSTR_OFFSETS
	.align		4
.L_41:
        /*009c*/ 	.byte	0x04, 0x28
        /*009e*/ 	.short	(.L_43 - .L_42)


	//   ....[0]....
.L_42:
        /*00a0*/ 	.word	0x00000090


	//   ....[1]....
        /*00a4*/ 	.word	0x000004d0


	//   ....[2]....
        /*00a8*/ 	.word	0x00000a70


	//   ....[3]....
        /*00ac*/ 	.word	0x00000bd0


	//   ....[4]....
        /*00b0*/ 	.word	0x00000cd0


	//   ....[5]....
        /*00b4*/ 	.word	0x00000e40


	//   ....[6]....
        /*00b8*/ 	.word	0x00000fe0


	//   ....[7]....
        /*00bc*/ 	.word	0x000020b0


	//   ....[8]....
        /*00c0*/ 	.word	0x00004090


	//   ....[9]....
        /*00c4*/ 	.word	0x000042a0


	//   ....[10]....
        /*00c8*/ 	.word	0x000042d0


	//   ....[11]....
        /*00cc*/ 	.word	0x00004bb0


	//   ....[12]....
        /*00d0*/ 	.word	0x00004de0


	//----- nvinfo : EIATTR_VRC_CTA_INIT_COUNT
	.align		4
.L_43:
        /*00d4*/ 	.byte	0x02, 0x4a
        /*00d6*/ 	.byte	0x80
	.zero		1


	//----- nvinfo : EIATTR_SYSCALL_OFFSETS
	.align		4
        /*00d8*/ 	.byte	0x04, 0x46
        /*00da*/ 	.short	(.L_45 - .L_44)


	//   ....[0]....
.L_44:
        /*00dc*/ 	.word	0x000063c0


	//   ....[1]....
        /*00e0*/ 	.word	0x000064b0


	//   ....[2]....
        /*00e4*/ 	.word	0x00006d50


	//   ....[3]....
        /*00e8*/ 	.word	0x00006ec0


	//   ....[4]....
        /*00ec*/ 	.word	0x00007030


	//----- nvinfo : EIATTR_MBARRIER_INSTR_OFFSETS
	.align		4
.L_45:
        /*00f0*/ 	.byte	0x04, 0x39
        /*00f2*/ 	.short	(.L_47 - .L_46)


	//   ....[0]....
.L_46:
        /*00f4*/ 	.word	0x000005d0
        /*00f8*/ 	.word	0x000000ff
        /*00fc*/ 	.word	0x00000000
        /*0100*/ 	.short	0x0100
        /*0102*/ 	.byte	0x05
	.zero		1


	//   ....[1]....
        /*0104*/ 	.word	0x000005e0
        /*0108*/ 	.word	0x000000ff
        /*010c*/ 	.word	0x00000120
        /*0110*/ 	.short	0x0100
        /*0112*/ 	.byte	0x05
	.zero		1


	//   ....[2]....
        /*0114*/ 	.word	0x000005f0
        /*0118*/ 	.word	0x000000ff
        /*011c*/ 	.word	0x00000008
        /*0120*/ 	.short	0x0100
        /*0122*/ 	.byte	0x05
	.zero		1


	//   ....[3]....
        /*0124*/ 	.word	0x00000600
        /*0128*/ 	.word	0x000000ff
        /*012c*/ 	.word	0x00000128
        /*0130*/ 	.short	0x0100
        /*0132*/ 	.byte	0x05
	.zero		1


	//   ....[4]....
        /*0134*/ 	.word	0x00000610
        /*0138*/ 	.word	0x000000ff
        /*013c*/ 	.word	0x00000010
        /*0140*/ 	.short	0x0100
        /*0142*/ 	.byte	0x05
	.zero		1


	//   ....[5]....
        /*0144*/ 	.word	0x00000620
        /*0148*/ 	.word	0x000000ff
        /*014c*/ 	.word	0x00000130
        /*0150*/ 	.short	0x0100
        /*0152*/ 	.byte	0x05
	.zero		1


	//   ....[6]....
        /*0154*/ 	.word	0x00000630
        /*0158*/ 	.word	0x000000ff
        /*015c*/ 	.word	0x00000018
        /*0160*/ 	.short	0x0100
        /*0162*/ 	.byte	0x05
	.zero		1


	//   ....[7]....
        /*0164*/ 	.word	0x00000640
        /*0168*/ 	.word	0x000000ff
        /*016c*/ 	.word	0x00000138
        /*0170*/ 	.short	0x0100
        /*0172*/ 	.byte	0x05
	.zero		1


	//   ....[8]....
        /*0174*/ 	.word	0x00000650
        /*0178*/ 	.word	0x000000ff
        /*017c*/ 	.word	0x00000020
        /*0180*/ 	.short	0x0100
        /*0182*/ 	.byte	0x05
	.zero		1


	//   ....[9]....
        /*0184*/ 	.word	0x00000660
        /*0188*/ 	.word	0x000000ff
        /*018c*/ 	.word	0x00000140
        /*0190*/ 	.short	0x0100
        /*0192*/ 	.byte	0x05
	.zero		1


	//   ....[10]....
        /*0194*/ 	.word	0x00000670
        /*0198*/ 	.word	0x000000ff
        /*019c*/ 	.word	0x00000028
        /*01a0*/ 	.short	0x0100
        /*01a2*/ 	.byte	0x05
	.zero		1


	//   ....[11]....
        /*01a4*/ 	.word	0x00000680
        /*01a8*/ 	.word	0x000000ff
        /*01ac*/ 	.word	0x00000148
        /*01b0*/ 	.short	0x0100
        /*01b2*/ 	.byte	0x05
	.zero		1


	//   ....[12]....
        /*01b4*/ 	.word	0x00000690
        /*01b8*/ 	.word	0x000000ff
        /*01bc*/ 	.word	0x00000030
        /*01c0*/ 	.short	0x0100
        /*01c2*/ 	.byte	0x05
	.zero		1


	//   ....[13]....
        /*01c4*/ 	.word	0x000006a0
        /*01c8*/ 	.word	0x000000ff
        /*01cc*/ 	.word	0x00000150
        /*01d0*/ 	.short	0x0100
        /*01d2*/ 	.byte	0x05
	.zero		1


	//   ....[14]....
        /*01d4*/ 	.word	0x000006b0
        /*01d8*/ 	.word	0x000000ff
        /*01dc*/ 	.word	0x00000038
        /*01e0*/ 	.short	0x0100
        /*01e2*/ 	.byte	0x05
	.zero		1


	//   ....[15]....
        /*01e4*/ 	.word	0x000006c0
        /*01e8*/ 	.word	0x000000ff
        /*01ec*/ 	.word	0x00000158
        /*01f0*/ 	.short	0x0100
        /*01f2*/ 	.byte	0x05
	.zero		1


	//   ....[16]....
        /*01f4*/ 	.word	0x000006d0
        /*01f8*/ 	.word	0x000000ff
        /*01fc*/ 	.word	0x00000040
        /*0200*/ 	.short	0x0100
        /*0202*/ 	.byte	0x05
	.zero		1


	//   ....[17]....
        /*0204*/ 	.word	0x000006e0
        /*0208*/ 	.word	0x000000ff
        /*020c*/ 	.word	0x00000160
        /*0210*/ 	.short	0x0100
        /*0212*/ 	.byte	0x05
	.zero		1


	//   ....[18]....
        /*0214*/ 	.word	0x000006f0
        /*0218*/ 	.word	0x000000ff
        /*021c*/ 	.word	0x00000048
        /*0220*/ 	.short	0x0100
        /*0222*/ 	.byte	0x05
	.zero		1


	//   ....[19]....
        /*0224*/ 	.word	0x00000700
        /*0228*/ 	.word	0x000000ff
        /*022c*/ 	.word	0x00000168
        /*0230*/ 	.short	0x0100
        /*0232*/ 	.byte	0x05
	.zero		1


	//   ....[20]....
        /*0234*/ 	.word	0x00000710
        /*0238*/ 	.word	0x000000ff
        /*023c*/ 	.word	0x00000050
        /*0240*/ 	.short	0x0100
        /*0242*/ 	.byte	0x05
	.zero		1


	//   ....[21]....
        /*0244*/ 	.word	0x00000720
        /*0248*/ 	.word	0x000000ff
        /*024c*/ 	.word	0x00000170
        /*0250*/ 	.short	0x0100
        /*0252*/ 	.byte	0x05
	.zero		1


	//   ....[22]....
        /*0254*/ 	.word	0x00000730
        /*0258*/ 	.word	0x000000ff
        /*025c*/ 	.word	0x00000058
        /*0260*/ 	.short	0x0100
        /*0262*/ 	.byte	0x05
	.zero		1


	//   ....[23]....
        /*0264*/ 	.word	0x00000740
        /*0268*/ 	.word	0x000000ff
        /*026c*/ 	.word	0x00000178
        /*0270*/ 	.short	0x0100
        /*0272*/ 	.byte	0x05
	.zero		1


	//   ....[24]....
        /*0274*/ 	.word	0x00000750
        /*0278*/ 	.word	0x000000ff
        /*027c*/ 	.word	0x00000060
        /*0280*/ 	.short	0x0100
        /*0282*/ 	.byte	0x05
	.zero		1


	//   ....[25]....
        /*0284*/ 	.word	0x00000760
        /*0288*/ 	.word	0x000000ff
        /*028c*/ 	.word	0x00000180
        /*0290*/ 	.short	0x0100
        /*0292*/ 	.byte	0x05
	.zero		1


	//   ....[26]....
        /*0294*/ 	.word	0x00000770
        /*0298*/ 	.word	0x000000ff
        /*029c*/ 	.word	0x00000068
        /*02a0*/ 	.short	0x0100
        /*02a2*/ 	.byte	0x05
	.zero		1


	//   ....[27]....
        /*02a4*/ 	.word	0x00000780
        /*02a8*/ 	.word	0x000000ff
        /*02ac*/ 	.word	0x00000188
        /*02b0*/ 	.short	0x0100
        /*02b2*/ 	.byte	0x05
	.zero		1


	//   ....[28]....
        /*02b4*/ 	.word	0x00000790
        /*02b8*/ 	.word	0x000000ff
        /*02bc*/ 	.word	0x00000070
        /*02c0*/ 	.short	0x0100
        /*02c2*/ 	.byte	0x05
	.zero		1


	//   ....[29]....
        /*02c4*/ 	.word	0x000007a0
        /*02c8*/ 	.word	0x000000ff
        /*02cc*/ 	.word	0x00000190
        /*02d0*/ 	.short	0x0100
        /*02d2*/ 	.byte	0x05
	.zero		1


	//   ....[30]....
        /*02d4*/ 	.word	0x000007b0
        /*02d8*/ 	.word	0x000000ff
        /*02dc*/ 	.word	0x00000078
        /*02e0*/ 	.short	0x0100
        /*02e2*/ 	.byte	0x05
	.zero		1


	//   ....[31]....
        /*02e4*/ 	.word	0x000007c0
        /*02e8*/ 	.word	0x000000ff
        /*02ec*/ 	.word	0x00000198
        /*02f0*/ 	.short	0x0100
        /*02f2*/ 	.byte	0x05
	.zero		1


	//   ....[32]....
        /*02f4*/ 	.word	0x000007d0
        /*02f8*/ 	.word	0x000000ff
        /*02fc*/ 	.word	0x00000080
        /*0300*/ 	.short	0x0100
        /*0302*/ 	.byte	0x05
	.zero		1


	//   ....[33]....
        /*0304*/ 	.word	0x000007e0
        /*0308*/ 	.word	0x000000ff
        /*030c*/ 	.word	0x000001a0
        /*0310*/ 	.short	0x0100
        /*0312*/ 	.byte	0x05
	.zero		1


	//   ....[34]....
        /*0314*/ 	.word	0x000007f0
        /*0318*/ 	.word	0x000000ff
        /*031c*/ 	.word	0x00000088
        /*0320*/ 	.short	0x0100
        /*0322*/ 	.byte	0x05
	.zero		1


	//   ....[35]....
        /*0324*/ 	.word	0x00000800
        /*0328*/ 	.word	0x000000ff
        /*032c*/ 	.word	0x000001a8
        /*0330*/ 	.short	0x0100
        /*0332*/ 	.byte	0x05
	.zero		1


	//   ....[36]....
        /*0334*/ 	.word	0x00000810
        /*0338*/ 	.word	0x000000ff
        /*033c*/ 	.word	0x00000090
        /*0340*/ 	.short	0x0100
        /*0342*/ 	.byte	0x05
	.zero		1


	//   ....[37]....
        /*0344*/ 	.word	0x00000820
        /*0348*/ 	.word	0x000000ff
        /*034c*/ 	.word	0x000001b0
        /*0350*/ 	.short	0x0100
        /*0352*/ 	.byte	0x05
	.zero		1


	//   ....[38]....
        /*0354*/ 	.word	0x00000830
        /*0358*/ 	.word	0x000000ff
        /*035c*/ 	.word	0x00000098
        /*0360*/ 	.short	0x0100
        /*0362*/ 	.byte	0x05
	.zero		1


	//   ....[39]....
        /*0364*/ 	.word	0x00000840
        /*0368*/ 	.word	0x000000ff
        /*036c*/ 	.word	0x000001b8
        /*0370*/ 	.short	0x0100
        /*0372*/ 	.byte	0x05
	.zero		1


	//   ....[40]....
        /*0374*/ 	.word	0x00000850
        /*0378*/ 	.word	0x000000ff
        /*037c*/ 	.word	0x000000a0
        /*0380*/ 	.short	0x0100
        /*0382*/ 	.byte	0x05
	.zero		1


	//   ....[41]....
        /*0384*/ 	.word	0x00000860
        /*0388*/ 	.word	0x000000ff
        /*038c*/ 	.word	0x000001c0
        /*0390*/ 	.short	0x0100
        /*0392*/ 	.byte	0x05
	.zero		1


	//   ....[42]....
        /*0394*/ 	.word	0x00000870
        /*0398*/ 	.word	0x000000ff
        /*039c*/ 	.word	0x000000a8
        /*03a0*/ 	.short	0x0100
        /*03a2*/ 	.byte	0x05
	.zero		1


	//   ....[43]....
        /*03a4*/ 	.word	0x00000880
        /*03a8*/ 	.word	0x000000ff
        /*03ac*/ 	.word	0x000001c8
        /*03b0*/ 	.short	0x0100
        /*03b2*/ 	.byte	0x05
	.zero		1


	//   ....[44]....
        /*03b4*/ 	.word	0x00000890
        /*03b8*/ 	.word	0x000000ff
        /*03bc*/ 	.word	0x000000b0
        /*03c0*/ 	.short	0x0100
        /*03c2*/ 	.byte	0x05
	.zero		1


	//   ....[45]....
        /*03c4*/ 	.word	0x000008a0
        /*03c8*/ 	.word	0x000000ff
        /*03cc*/ 	.word	0x000001d0
        /*03d0*/ 	.short	0x0100
        /*03d2*/ 	.byte	0x05
	.zero		1


	//   ....[46]....
        /*03d4*/ 	.word	0x000008b0
        /*03d8*/ 	.word	0x000000ff
        /*03dc*/ 	.word	0x000000b8
        /*03e0*/ 	.short	0x0100
        /*03e2*/ 	.byte	0x05
	.zero		1


	//   ....[47]....
        /*03e4*/ 	.word	0x000008c0
        /*03e8*/ 	.word	0x000000ff
        /*03ec*/ 	.word	0x000001d8
        /*03f0*/ 	.short	0x0100
        /*03f2*/ 	.byte	0x05
	.zero		1


	//   ....[48]....
        /*03f4*/ 	.word	0x000008d0
        /*03f8*/ 	.word	0x000000ff
        /*03fc*/ 	.word	0x000000c0
        /*0400*/ 	.short	0x0100
        /*0402*/ 	.byte	0x05
	.zero		1


	//   ....[49]....
        /*0404*/ 	.word	0x000008e0
        /*0408*/ 	.word	0x000000ff
        /*040c*/ 	.word	0x000001e0
        /*0410*/ 	.short	0x0100
        /*0412*/ 	.byte	0x05
	.zero		1


	//   ....[50]....
        /*0414*/ 	.word	0x000008f0
        /*0418*/ 	.word	0x000000ff
        /*041c*/ 	.word	0x000000c8
        /*0420*/ 	.short	0x0100
        /*0422*/ 	.byte	0x05
	.zero		1


	//   ....[51]....
        /*0424*/ 	.word	0x00000900
        /*0428*/ 	.word	0x000000ff
        /*042c*/ 	.word	0x000001e8
        /*0430*/ 	.short	0x0100
        /*0432*/ 	.byte	0x05
	.zero		1


	//   ....[52]....
        /*0434*/ 	.word	0x00000910
        /*0438*/ 	.word	0x000000ff
        /*043c*/ 	.word	0x000000d0
        /*0440*/ 	.short	0x0100
        /*0442*/ 	.byte	0x05
	.zero		1


	//   ....[53]....
        /*0444*/ 	.word	0x00000920
        /*0448*/ 	.word	0x000000ff
        /*044c*/ 	.word	0x000001f0
        /*0450*/ 	.short	0x0100
        /*0452*/ 	.byte	0x05
	.zero		1


	//   ....[54]....
        /*0454*/ 	.word	0x00000930
        /*0458*/ 	.word	0x000000ff
        /*045c*/ 	.word	0x000000d8
        /*0460*/ 	.short	0x0100
        /*0462*/ 	.byte	0x05
	.zero		1


	//   ....[55]....
        /*0464*/ 	.word	0x00000940
        /*0468*/ 	.word	0x000000ff
        /*046c*/ 	.word	0x000001f8
        /*0470*/ 	.short	0x0100
        /*0472*/ 	.byte	0x05
	.zero		1


	//   ....[56]....
        /*0474*/ 	.word	0x00000950
        /*0478*/ 	.word	0x000000ff
        /*047c*/ 	.word	0x000000e0
        /*0480*/ 	.short	0x0100
        /*0482*/ 	.byte	0x05
	.zero		1


	//   ....[57]....
        /*0484*/ 	.word	0x00000960
        /*0488*/ 	.word	0x000000ff
        /*048c*/ 	.word	0x00000200
        /*0490*/ 	.short	0x0100
        /*0492*/ 	.byte	0x05
	.zero		1


	//   ....[58]....
        /*0494*/ 	.word	0x00000970
        /*0498*/ 	.word	0x000000ff
        /*049c*/ 	.word	0x000000e8
        /*04a0*/ 	.short	0x0100
        /*04a2*/ 	.byte	0x05
	.zero		1


	//   ....[59]....
        /*04a4*/ 	.word	0x00000980
        /*04a8*/ 	.word	0x000000ff
        /*04ac*/ 	.word	0x00000208
        /*04b0*/ 	.short	0x0100
        /*04b2*/ 	.byte	0x05
	.zero		1


	//   ....[60]....
        /*04b4*/ 	.word	0x00000990
        /*04b8*/ 	.word	0x000000ff
        /*04bc*/ 	.word	0x000000f0
        /*04c0*/ 	.short	0x0100
        /*04c2*/ 	.byte	0x05
	.zero		1


	//   ....[61]....
        /*04c4*/ 	.word	0x000009a0
        /*04c8*/ 	.word	0x000000ff
        /*04cc*/ 	.word	0x00000210
        /*04d0*/ 	.short	0x0100
        /*04d2*/ 	.byte	0x05
	.zero		1


	//   ....[62]....
        /*04d4*/ 	.word	0x000009b0
        /*04d8*/ 	.word	0x000000ff
        /*04dc*/ 	.word	0x000000f8
        /*04e0*/ 	.short	0x0100
        /*04e2*/ 	.byte	0x05
	.zero		1


	//   ....[63]....
        /*04e4*/ 	.word	0x000009c0
        /*04e8*/ 	.word	0x000000ff
        /*04ec*/ 	.word	0x00000218
        /*04f0*/ 	.short	0x0100
        /*04f2*/ 	.byte	0x05
	.zero		1


	//   ....[64]....
        /*04f4*/ 	.word	0x000009d0
        /*04f8*/ 	.word	0x000000ff
        /*04fc*/ 	.word	0x00000100
        /*0500*/ 	.short	0x0100
        /*0502*/ 	.byte	0x05
	.zero		1


	//   ....[65]....
        /*0504*/ 	.word	0x000009e0
        /*0508*/ 	.word	0x000000ff
        /*050c*/ 	.word	0x00000220
        /*0510*/ 	.short	0x0100
        /*0512*/ 	.byte	0x05
	.zero		1


	//   ....[66]....
        /*0514*/ 	.word	0x000009f0
        /*0518*/ 	.word	0x000000ff
        /*051c*/ 	.word	0x00000108
        /*0520*/ 	.short	0x0100
        /*0522*/ 	.byte	0x05
	.zero		1


	//   ....[67]....
        /*0524*/ 	.word	0x00000a00
        /*0528*/ 	.word	0x000000ff
        /*052c*/ 	.word	0x00000228
        /*0530*/ 	.short	0x0100
        /*0532*/ 	.byte	0x05
	.zero		1


	//   ....[68]....
        /*0534*/ 	.word	0x00000a10
        /*0538*/ 	.word	0x000000ff
        /*053c*/ 	.word	0x00000110
        /*0540*/ 	.short	0x0100
        /*0542*/ 	.byte	0x05
	.zero		1


	//   ....[69]....
        /*0544*/ 	.word	0x00000a20
        /*0548*/ 	.word	0x000000ff
        /*054c*/ 	.word	0x00000230
        /*0550*/ 	.short	0x0100
        /*0552*/ 	.byte	0x05
	.zero		1


	//   ....[70]....
        /*0554*/ 	.word	0x00000a30
        /*0558*/ 	.word	0x000000ff
        /*055c*/ 	.word	0x00000118
        /*0560*/ 	.short	0x0100
        /*0562*/ 	.byte	0x05
	.zero		1


	//   ....[71]....
        /*0564*/ 	.word	0x00000a40
        /*0568*/ 	.word	0x000000ff
        /*056c*/ 	.word	0x00000238
        /*0570*/ 	.short	0x0100
        /*0572*/ 	.byte	0x05
	.zero		1


	//   ....[72]....
        /*0574*/ 	.word	0x00000b80
        /*0578*/ 	.word	0x000000ff
        /*057c*/ 	.word	0x00000240
        /*0580*/ 	.short	0x0100
        /*0582*/ 	.byte	0x06
	.zero		1


	//   ....[73]....
        /*0584*/ 	.word	0x00000b90
        /*0588*/ 	.word	0x000000ff
        /*058c*/ 	.word	0x00000250
        /*0590*/ 	.short	0x0100
        /*0592*/ 	.byte	0x06
	.zero		1


	//   ....[74]....
        /*0594*/ 	.word	0x00000ba0
        /*0598*/ 	.word	0x000000ff
        /*059c*/ 	.word	0x00000248
        /*05a0*/ 	.short	0x0100
        /*05a2*/ 	.byte	0x06
	.zero		1


	//   ....[75]....
        /*05a4*/ 	.word	0x00000bb0
        /*05a8*/ 	.word	0x000000ff
        /*05ac*/ 	.word	0x00000258
        /*05b0*/ 	.short	0x0100
        /*05b2*/ 	.byte	0x06
	.zero		1


	//   ....[76]....
        /*05b4*/ 	.word	0x00000ca0
        /*05b8*/ 	.word	0x000000ff
        /*05bc*/ 	.word	0x00000260
        /*05c0*/ 	.short	0x0100
        /*05c2*/ 	.byte	0x05
	.zero		1


	//   ....[77]....
        /*05c4*/ 	.word	0x00000cb0
        /*05c8*/ 	.word	0x000000ff
        /*05cc*/ 	.word	0x00000268
        /*05d0*/ 	.short	0x0100
        /*05d2*/ 	.byte	0x05
	.zero		1


	//   ....[78]....
        /*05d4*/ 	.word	0x00000df0
        /*05d8*/ 	.word	0x000000ff
        /*05dc*/ 	.word	0x00000270
        /*05e0*/ 	.short	0x0100
        /*05e2*/ 	.byte	0x05
	.zero		1


	//   ....[79]....
        /*05e4*/ 	.word	0x00000e00
        /*05e8*/ 	.word	0x000000ff
        /*05ec*/ 	.word	0x00000280
        /*05f0*/ 	.short	0x0100
        /*05f2*/ 	.byte	0x05
	.zero		1


	//   ....[80]....
        /*05f4*/ 	.word	0x00000e10
        /*05f8*/ 	.word	0x000000ff
        /*05fc*/ 	.word	0x00000278
        /*0600*/ 	.short	0x0100
        /*0602*/ 	.byte	0x05
	.zero		1


	//   ....[81]....
        /*0604*/ 	.word	0x00000e20
        /*0608*/ 	.word	0x000000ff
        /*060c*/ 	.word	0x00000288
        /*0610*/ 	.short	0x0100
        /*0612*/ 	.byte	0x05
	.zero		1


	//   ....[82]....
        /*0614*/ 	.word	0x00000f50
        /*0618*/ 	.word	0x000000ff
        /*061c*/ 	.word	0x00000290
        /*0620*/ 	.short	0x0100
        /*0622*/ 	.byte	0x06
	.zero		1


	//   ....[83]....
        /*0624*/ 	.word	0x00000f60
        /*0628*/ 	.word	0x000000ff
        /*062c*/ 	.word	0x000002b0
        /*0630*/ 	.short	0x0100
        /*0632*/ 	.byte	0x06
	.zero		1


	//   ....[84]....
        /*0634*/ 	.word	0x00000f70
        /*0638*/ 	.word	0x000000ff
        /*063c*/ 	.word	0x00000298
        /*0640*/ 	.short	0x0100
        /*0642*/ 	.byte	0x06
	.zero		1


	//   ....[85]....
        /*0644*/ 	.word	0x00000f80
        /*0648*/ 	.word	0x000000ff
        /*064c*/ 	.word	0x000002b8
        /*0650*/ 	.short	0x0100
        /*0652*/ 	.byte	0x06
	.zero		1


	//   ....[86]....
        /*0654*/ 	.word	0x00000f90
        /*0658*/ 	.word	0x000000ff
        /*065c*/ 	.word	0x000002a0
        /*0660*/ 	.short	0x0100
        /*0662*/ 	.byte	0x06
	.zero		1


	//   ....[87]....
        /*0664*/ 	.word	0x00000fa0
        /*0668*/ 	.word	0x000000ff
        /*066c*/ 	.word	0x000002c0
        /*0670*/ 	.short	0x0100
        /*0672*/ 	.byte	0x06
	.zero		1


	//   ....[88]....
        /*0674*/ 	.word	0x00000fb0
        /*0678*/ 	.word	0x000000ff
        /*067c*/ 	.word	0x000002a8
        /*0680*/ 	.short	0x0100
        /*0682*/ 	.byte	0x06
	.zero		1


	//   ....[89]....
        /*0684*/ 	.word	0x00000fc0
        /*0688*/ 	.word	0x000000ff
        /*068c*/ 	.word	0x000002c8
        /*0690*/ 	.short	0x0100
        /*0692*/ 	.byte	0x06
	.zero		1


	//   ....[90]....
        /*0694*/ 	.word	0x000010b0
        /*0698*/ 	.word	0x000000ff
        /*069c*/ 	.word	0x000002d0
        /*06a0*/ 	.short	0x0100
        /*06a2*/ 	.byte	0x05
	.zero		1


	//   ....[91]....
        /*06a4*/ 	.word	0x000010c0
        /*06a8*/ 	.word	0x000000ff
        /*06ac*/ 	.word	0x000002e0
        /*06b0*/ 	.short	0x0100
        /*06b2*/ 	.byte	0x05
	.zero		1


	//   ....[92]....
        /*06b4*/ 	.word	0x000010d0
        /*06b8*/ 	.word	0x000000ff
        /*06bc*/ 	.word	0x000002d8
        /*06c0*/ 	.short	0x0100
        /*06c2*/ 	.byte	0x05
	.zero		1


	//   ....[93]....
        /*06c4*/ 	.word	0x000010e0
        /*06c8*/ 	.word	0x000000ff
        /*06cc*/ 	.word	0x000002e8
        /*06d0*/ 	.short	0x0100
        /*06d2*/ 	.byte	0x05
	.zero		1


	//   ....[94]....
        /*06d4*/ 	.word	0x000019b0
        /*06d8*/ 	.word	0x00000002
        /*06dc*/ 	.word	0x000002e0
        /*06e0*/ 	.short	0x010a
        /*06e2*/ 	.byte	0xff
	.zero		1


	//   ....[95]....
        /*06e4*/ 	.word	0x000019e0
        /*06e8*/ 	.word	0x00000002
        /*06ec*/ 	.word	0x000002d0
        /*06f0*/ 	.short	0x0101
        /*06f2*/ 	.byte	0xff
	.zero		1


	//   ....[96]....
        /*06f4*/ 	.word	0x00001ab0
        /*06f8*/ 	.word	0x000000ff
        /*06fc*/ 	.word	0x00000120
        /*0700*/ 	.short	0x010a
        /*0702*/ 	.byte	0x05
	.zero		1


	//   ....[97]....
        /*0704*/ 	.word	0x00001b50
        /*0708*/ 	.word	0x000000ff
        /*070c*/ 	.word	0x00000120
        /*0710*/ 	.short	0x010a
        /*0712*/ 	.byte	0x21
	.zero		1


	//   ....[98]....
        /*0714*/ 	.word	0x00001ca0
        /*0718*/ 	.word	0x000000ff
        /*071c*/ 	.word	0x00000120
        /*0720*/ 	.short	0x010a
        /*0722*/ 	.byte	0x08
	.zero		1


	//   ....[99]....
        /*0724*/ 	.word	0x00001db0
        /*0728*/ 	.word	0x000000ff
        /*072c*/ 	.word	0x00000268
        /*0730*/ 	.short	0x0101
        /*0732*/ 	.byte	0x04
	.zero		1


	//   ....[100]....
        /*0734*/ 	.word	0x00001dd0
        /*0738*/ 	.word	0x000000ff
        /*073c*/ 	.word	0x00000120
        /*0740*/ 	.short	0x010a
        /*0742*/ 	.byte	0x05
	.zero		1


	//   ....[101]....
        /*0744*/ 	.word	0x00001e50
        /*0748*/ 	.word	0x000000ff
        /*074c*/ 	.word	0x00000120
        /*0750*/ 	.short	0x010a
        /*0752*/ 	.byte	0x11
	.zero		1


	//   ....[102]....
        /*0754*/ 	.word	0x00001fa0
        /*0758*/ 	.word	0x000000ff
        /*075c*/ 	.word	0x00000120
        /*0760*/ 	.short	0x010a
        /*0762*/ 	.byte	0x08
	.zero		1


	//   ....[103]....
        /*0764*/ 	.word	0x000020e0
        /*0768*/ 	.word	0x00000002
        /*076c*/ 	.word	0x00000270
        /*0770*/ 	.short	0x010a
        /*0772*/ 	.byte	0xff
	.zero		1


	//   ....[104]....
        /*0774*/ 	.word	0x000021a0
        /*0778*/ 	.word	0x00000002
        /*077c*/ 	.word	0x00000000
        /*0780*/ 	.short	0x0101
        /*0782*/ 	.byte	0xff
	.zero		1


	//   ....[105]....
        /*0784*/ 	.word	0x00002700
        /*0788*/ 	.word	0x000000ff
        /*078c*/ 	.word	0x00000000
        /*0790*/ 	.short	0x010a
        /*0792*/ 	.byte	0x05
	.zero		1


	//   ....[106]....
        /*0794*/ 	.word	0x00002790
        /*0798*/ 	.word	0x000000ff
        /*079c*/ 	.word	0x00000000
        /*07a0*/ 	.short	0x010a
        /*07a2*/ 	.byte	0x05
	.zero		1


	//   ....[107]....
        /*07a4*/ 	.word	0x00002820
        /*07a8*/ 	.word	0x000000ff
        /*07ac*/ 	.word	0x00000000
        /*07b0*/ 	.short	0x010a
        /*07b2*/ 	.byte	0x05
	.zero		1


	//   ....[108]....
        /*07b4*/ 	.word	0x000028b0
        /*07b8*/ 	.word	0x000000ff
        /*07bc*/ 	.word	0x00000000
        /*07c0*/ 	.short	0x010a
        /*07c2*/ 	.byte	0x05
	.zero		1


	//   ....[109]....
        /*07c4*/ 	.word	0x00002940
        /*07c8*/ 	.word	0x000000ff
        /*07cc*/ 	.word	0x00000000
        /*07d0*/ 	.short	0x010a
        /*07d2*/ 	.byte	0x05
	.zero		1


	//   ....[110]....
        /*07d4*/ 	.word	0x000029d0
        /*07d8*/ 	.word	0x000000ff
        /*07dc*/ 	.word	0x00000000
        /*07e0*/ 	.short	0x010a
        /*07e2*/ 	.byte	0x05
	.zero		1


	//   ....[111]....
        /*07e4*/ 	.word	0x00002a60
        /*07e8*/ 	.word	0x000000ff
        /*07ec*/ 	.word	0x00000000
        /*07f0*/ 	.short	0x010a
        /*07f2*/ 	.byte	0x05
	.zero		1


	//   ....[112]....
        /*07f4*/ 	.word	0x00002af0
        /*07f8*/ 	.word	0x000000ff
        /*07fc*/ 	.word	0x00000000
        /*0800*/ 	.short	0x010a
        /*0802*/ 	.byte	0x05
	.zero		1


	//   ....[113]....
        /*0804*/ 	.word	0x00002b80
        /*0808*/ 	.word	0x000000ff
        /*080c*/ 	.word	0x00000000
        /*0810*/ 	.short	0x010a
        /*0812*/ 	.byte	0x05
	.zero		1


	//   ....[114]....
        /*0814*/ 	.word	0x00002c10
        /*0818*/ 	.word	0x000000ff
        /*081c*/ 	.word	0x00000000
        /*0820*/ 	.short	0x010a
        /*0822*/ 	.byte	0x05
	.zero		1


	//   ....[115]....
        /*0824*/ 	.word	0x00002ca0
        /*0828*/ 	.word	0x000000ff
        /*082c*/ 	.word	0x00000000
        /*0830*/ 	.short	0x010a
        /*0832*/ 	.byte	0x05
	.zero		1


	//   ....[116]....
        /*0834*/ 	.word	0x00002d30
        /*0838*/ 	.word	0x000000ff
        /*083c*/ 	.word	0x00000000
        /*0840*/ 	.short	0x010a
        /*0842*/ 	.byte	0x05
	.zero		1


	//   ....[117]....
        /*0844*/ 	.word	0x00002dc0
        /*0848*/ 	.word	0x000000ff
        /*084c*/ 	.word	0x00000000
        /*0850*/ 	.short	0x010a
        /*0852*/ 	.byte	0x05
	.zero		1


	//   ....[118]....
        /*0854*/ 	.word	0x00002e50
        /*0858*/ 	.word	0x000000ff
        /*085c*/ 	.word	0x00000000
        /*0860*/ 	.short	0x010a
        /*0862*/ 	.byte	0x05
	.zero		1


	//   ....[119]....
        /*0864*/ 	.word	0x00002ee0
        /*0868*/ 	.word	0x000000ff
        /*086c*/ 	.word	0x00000000
        /*0870*/ 	.short	0x010a
        /*0872*/ 	.byte	0x05
	.zero		1


	//   ....[120]....
        /*0874*/ 	.word	0x00002f70
        /*0878*/ 	.word	0x000000ff
        /*087c*/ 	.word	0x00000000
        /*0880*/ 	.short	0x010a
        /*0882*/ 	.byte	0x05
	.zero		1


	//   ....[121]....
        /*0884*/ 	.word	0x00003000
        /*0888*/ 	.word	0x000000ff
        /*088c*/ 	.word	0x00000000
        /*0890*/ 	.short	0x010a
        /*0892*/ 	.byte	0x05
	.zero		1


	//   ....[122]....
        /*0894*/ 	.word	0x00003090
        /*0898*/ 	.word	0x000000ff
        /*089c*/ 	.word	0x00000000
        /*08a0*/ 	.short	0x010a
        /*08a2*/ 	.byte	0x05
	.zero		1


	//   ....[123]....
        /*08a4*/ 	.word	0x00003120
        /*08a8*/ 	.word	0x000000ff
        /*08ac*/ 	.word	0x00000000
        /*08b0*/ 	.short	0x010a
        /*08b2*/ 	.byte	0x05
	.zero		1


	//   ....[124]....
        /*08b4*/ 	.word	0x000031b0
        /*08b8*/ 	.word	0x000000ff
        /*08bc*/ 	.word	0x00000000
        /*08c0*/ 	.short	0x010a
        /*08c2*/ 	.byte	0x05
	.zero		1


	//   ....[125]....
        /*08c4*/ 	.word	0x00003240
        /*08c8*/ 	.word	0x000000ff
        /*08cc*/ 	.word	0x00000000
        /*08d0*/ 	.short	0x010a
        /*08d2*/ 	.byte	0x05
	.zero		1


	//   ....[126]....
        /*08d4*/ 	.word	0x000032d0
        /*08d8*/ 	.word	0x000000ff
        /*08dc*/ 	.word	0x00000000
        /*08e0*/ 	.short	0x010a
        /*08e2*/ 	.byte	0x05
	.zero		1


	//   ....[127]....
        /*08e4*/ 	.word	0x00003360
        /*08e8*/ 	.word	0x000000ff
        /*08ec*/ 	.word	0x00000000
        /*08f0*/ 	.short	0x010a
        /*08f2*/ 	.byte	0x05
	.zero		1


	//   ....[128]....
        /*08f4*/ 	.word	0x000033f0
        /*08f8*/ 	.word	0x000000ff
        /*08fc*/ 	.word	0x00000000
        /*0900*/ 	.short	0x010a
        /*0902*/ 	.byte	0x05
	.zero		1


	//   ....[129]....
        /*0904*/ 	.word	0x00003480
        /*0908*/ 	.word	0x000000ff
        /*090c*/ 	.word	0x00000000
        /*0910*/ 	.short	0x010a
        /*0912*/ 	.byte	0x05
	.zero		1


	//   ....[130]....
        /*0914*/ 	.word	0x00003510
        /*0918*/ 	.word	0x000000ff
        /*091c*/ 	.word	0x00000000
        /*0920*/ 	.short	0x010a
        /*0922*/ 	.byte	0x05
	.zero		1


	//   ....[131]....
        /*0924*/ 	.word	0x000035a0
        /*0928*/ 	.word	0x000000ff
        /*092c*/ 	.word	0x00000000
        /*0930*/ 	.short	0x010a
        /*0932*/ 	.byte	0x05
	.zero		1


	//   ....[132]....
        /*0934*/ 	.word	0x00003630
        /*0938*/ 	.word	0x000000ff
        /*093c*/ 	.word	0x00000000
        /*0940*/ 	.short	0x010a
        /*0942*/ 	.byte	0x05
	.zero		1


	//   ....[133]....
        /*0944*/ 	.word	0x000036c0
        /*0948*/ 	.word	0x000000ff
        /*094c*/ 	.word	0x00000000
        /*0950*/ 	.short	0x010a
        /*0952*/ 	.byte	0x05
	.zero		1


	//   ....[134]....
        /*0954*/ 	.word	0x00003750
        /*0958*/ 	.word	0x000000ff
        /*095c*/ 	.word	0x00000000
        /*0960*/ 	.short	0x010a
        /*0962*/ 	.byte	0x05
	.zero		1


	//   ....[135]....
        /*0964*/ 	.word	0x000037e0
        /*0968*/ 	.word	0x000000ff
        /*096c*/ 	.word	0x00000000
        /*0970*/ 	.short	0x010a
        /*0972*/ 	.byte	0x05
	.zero		1


	//   ....[136]....
        /*0974*/ 	.word	0x00003870
        /*0978*/ 	.word	0x000000ff
        /*097c*/ 	.word	0x00000000
        /*0980*/ 	.short	0x010a
        /*0982*/ 	.byte	0x05
	.zero		1


	//   ....[137]....
        /*0984*/ 	.word	0x00003900
        /*0988*/ 	.word	0x000000ff
        /*098c*/ 	.word	0x00000000
        /*0990*/ 	.short	0x010a
        /*0992*/ 	.byte	0x05
	.zero		1


	//   ....[138]....
        /*0994*/ 	.word	0x00003990
        /*0998*/ 	.word	0x000000ff
        /*099c*/ 	.word	0x00000000
        /*09a0*/ 	.short	0x010a
        /*09a2*/ 	.byte	0x05
	.zero		1


	//   ....[139]....
        /*09a4*/ 	.word	0x00003a20
        /*09a8*/ 	.word	0x000000ff
        /*09ac*/ 	.word	0x00000000
        /*09b0*/ 	.short	0x010a
        /*09b2*/ 	.byte	0x05
	.zero		1


	//   ....[140]....
        /*09b4*/ 	.word	0x00003ac0
        /*09b8*/ 	.word	0x00000000
        /*09bc*/ 	.word	0x00000000
        /*09c0*/ 	.short	0x010a
        /*09c2*/ 	.byte	0xff
	.zero		1


	//   ....[141]....
        /*09c4*/ 	.word	0x00003be0
        /*09c8*/ 	.word	0x00000000
        /*09cc*/ 	.word	0x000002d0
        /*09d0*/ 	.short	0x010a
        /*09d2*/ 	.byte	0xff
	.zero		1


	//   ....[142]....
        /*09d4*/ 	.word	0x00003c50
        /*09d8*/ 	.word	0x00000000
        /*09dc*/ 	.word	0x00000000
        /*09e0*/ 	.short	0x0101
        /*09e2*/ 	.byte	0xff
	.zero		1


	//   ....[143]....
        /*09e4*/ 	.word	0x00003c70
        /*09e8*/ 	.word	0x000000ff
        /*09ec*/ 	.word	0x00000280
        /*09f0*/ 	.short	0x010a
        /*09f2*/ 	.byte	0x05
	.zero		1


	//   ....[144]....
        /*09f4*/ 	.word	0x00003d90
        /*09f8*/ 	.word	0x00000000
        /*09fc*/ 	.word	0x00000270
        /*0a00*/ 	.short	0x010a
        /*0a02*/ 	.byte	0xff
	.zero		1


	//   ....[145]....
        /*0a04*/ 	.word	0x00003e90
        /*0a08*/ 	.word	0x00000000
        /*0a0c*/ 	.word	0x00000000
        /*0a10*/ 	.short	0x0101
        /*0a12*/ 	.byte	0xff
	.zero		1


	//   ....[146]....
        /*0a14*/ 	.word	0x00003f20
        /*0a18*/ 	.word	0x000000ff
        /*0a1c*/ 	.word	0x00000280
        /*0a20*/ 	.short	0x0106
        /*0a22*/ 	.byte	0x05
	.zero		1


	//   ....[147]....
        /*0a24*/ 	.word	0x00003f40
        /*0a28*/ 	.word	0x000000ff
        /*0a2c*/ 	.word	0x00000280
        /*0a30*/ 	.short	0x010a
        /*0a32*/ 	.byte	0x05
	.zero		1


	//   ....[148]....
        /*0a34*/ 	.word	0x00003fd0
        /*0a38*/ 	.word	0x000000ff
        /*0a3c*/ 	.word	0x00000280
        /*0a40*/ 	.short	0x0106
        /*0a42*/ 	.byte	0x04
	.zero		1


	//   ....[149]....
        /*0a44*/ 	.word	0x00004010
        /*0a48*/ 	.word	0x00000000
        /*0a4c*/ 	.word	0x00000280
        /*0a50*/ 	.short	0x010a
        /*0a52*/ 	.byte	0xff
	.zero		1


	//   ....[150]....
        /*0a54*/ 	.word	0x000044f0
        /*0a58*/ 	.word	0x00000000
        /*0a5c*/ 	.word	0x00000270
        /*0a60*/ 	.short	0x010a
        /*0a62*/ 	.byte	0xff
	.zero		1


	//   ....[151]....
        /*0a64*/ 	.word	0x000045f0
        /*0a68*/ 	.word	0x00000003
        /*0a6c*/ 	.word	0x00000000
        /*0a70*/ 	.short	0x0101
        /*0a72*/ 	.byte	0xff
	.zero		1


	//   ....[152]....
        /*0a74*/ 	.word	0x00004600
        /*0a78*/ 	.word	0x000000ff
        /*0a7c*/ 	.word	0x00000000
        /*0a80*/ 	.short	0x010a
        /*0a82*/ 	.byte	0x05
	.zero		1


	//   ....[153]....
        /*0a84*/ 	.word	0x00004620
        /*0a88*/ 	.word	0x000000ff
        /*0a8c*/ 	.word	0x000002b0
        /*0a90*/ 	.short	0x010a
        /*0a92*/ 	.byte	0x0e
	.zero		1


	//   ....[154]....
        /*0a94*/ 	.word	0x00004700
        /*0a98*/ 	.word	0x000000ff
        /*0a9c*/ 	.word	0x00000000
        /*0aa0*/ 	.short	0x010a
        /*0aa2*/ 	.byte	0x07
	.zero		1


	//   ....[155]....
        /*0aa4*/ 	.word	0x00004810
        /*0aa8*/ 	.word	0x000000ff
        /*0aac*/ 	.word	0x00000000
        /*0ab0*/ 	.short	0x010a
        /*0ab2*/ 	.byte	0x13
	.zero		1


	//   ....[156]....
        /*0ab4*/ 	.word	0x000049e0
        /*0ab8*/ 	.word	0x000000ff
        /*0abc*/ 	.word	0x00000000
        /*0ac0*/ 	.short	0x010a
        /*0ac2*/ 	.byte	0x05
	.zero		1


	//   ....[157]....
        /*0ac4*/ 	.word	0x00004a70
        /*0ac8*/ 	.word	0x000000ff
        /*0acc*/ 	.word	0x00000000
        /*0ad0*/ 	.short	0x010a
        /*0ad2*/ 	.byte	0x05
	.zero		1


	//   ....[158]....
        /*0ad4*/ 	.word	0x00004b00
        /*0ad8*/ 	.word	0x000000ff
        /*0adc*/ 	.word	0x00000000
        /*0ae0*/ 	.short	0x010a
        /*0ae2*/ 	.byte	0x05
	.zero		1


	//   ....[159]....
        /*0ae4*/ 	.word	0x00004b90
        /*0ae8*/ 	.word	0x000000ff
        /*0aec*/ 	.word	0x00000000
        /*0af0*/ 	.short	0x010a
        /*0af2*/ 	.byte	0x06
	.zero		1


	//   ....[160]....
        /*0af4*/ 	.word	0x00004fd0
        /*0af8*/ 	.word	0x00000000
        /*0afc*/ 	.word	0x00000270
        /*0b00*/ 	.short	0x010a
        /*0b02*/ 	.byte	0xff
	.zero		1


	//   ....[161]....
        /*0b04*/ 	.word	0x000050b0
        /*0b08*/ 	.word	0x00000000
        /*0b0c*/ 	.word	0x00000000
        /*0b10*/ 	.short	0x0101
        /*0b12*/ 	.byte	0xff
	.zero		1


	//   ....[162]....
        /*0b14*/ 	.word	0x000053d0
        /*0b18*/ 	.word	0x000000ff
        /*0b1c*/ 	.word	0x00000268
        /*0b20*/ 	.short	0x010a
        /*0b22*/ 	.byte	0x04
	.zero		1


	//   ....[163]....
        /*0b24*/ 	.word	0x000055b0
        /*0b28*/ 	.word	0x000000ff
        /*0b2c*/ 	.word	0x00000250
        /*0b30*/ 	.short	0x010a
        /*0b32*/ 	.byte	0x0d
	.zero		1


	//   ....[164]....
        /*0b34*/ 	.word	0x00005940
        /*0b38*/ 	.word	0x000000ff
        /*0b3c*/ 	.word	0x00000240
        /*0b40*/ 	.short	0x010b
        /*0b42*/ 	.byte	0x0d
	.zero		1


	//   ....[165]....
        /*0b44*/ 	.word	0x00005990
        /*0b48*/ 	.word	0x000000ff
        /*0b4c*/ 	.word	0x00000000
        /*0b50*/ 	.short	0x0101
        /*0b52*/ 	.byte	0x15
	.zero		1


	//   ....[166]....
        /*0b54*/ 	.word	0x00005a40
        /*0b58*/ 	.word	0x000000ff
        /*0b5c*/ 	.word	0x00000000
        /*0b60*/ 	.short	0x010a
        /*0b62*/ 	.byte	0x04
	.zero		1


	//   ....[167]....
        /*0b64*/ 	.word	0x00005ae0
        /*0b68*/ 	.word	0x00000000
        /*0b6c*/ 	.word	0x00000000
        /*0b70*/ 	.short	0x010a
        /*0b72*/ 	.byte	0xff
	.zero		1


	//   ....[168]....
        /*0b74*/ 	.word	0x00005dd0
        /*0b78*/ 	.word	0x00000000
        /*0b7c*/ 	.word	0x00000270
        /*0b80*/ 	.short	0x010a
        /*0b82*/ 	.byte	0xff
	.zero		1


	//   ....[169]....
        /*0b84*/ 	.word	0x00005ee0
        /*0b88*/ 	.word	0x00000000
        /*0b8c*/ 	.word	0x00000000
        /*0b90*/ 	.short	0x0101
        /*0b92*/ 	.byte	0xff
	.zero		1


	//   ....[170]....
        /*0b94*/ 	.word	0x000068b0
        /*0b98*/ 	.word	0x00000002
        /*0b9c*/ 	.word	0x00000240
        /*0ba0*/ 	.short	0x010a
        /*0ba2*/ 	.byte	0xff
	.zero		1


	//   ....[171]....
        /*0ba4*/ 	.word	0x000068d0
        /*0ba8*/ 	.word	0x00000017
        /*0bac*/ 	.word	0x00000290
        /*0bb0*/ 	.short	0x010a
        /*0bb2*/ 	.byte	0xff
	.zero		1


	//   ....[172]....
        /*0bb4*/ 	.word	0x00006a60
        /*0bb8*/ 	.word	0x00000002
        /*0bbc*/ 	.word	0x00000240
        /*0bc0*/ 	.short	0x010a
        /*0bc2*/ 	.byte	0xff
	.zero		1


	//   ....[173]....
        /*0bc4*/ 	.word	0x00006c30
        /*0bc8*/ 	.word	0x00000017
        /*0bcc*/ 	.word	0x00000290
        /*0bd0*/ 	.short	0x010a
        /*0bd2*/ 	.byte	0xff
	.zero		1


	//   ....[174]....
        /*0bd4*/ 	.word	0x00007640
        /*0bd8*/ 	.word	0x000000ff
        /*0bdc*/ 	.word	0x00000000
        /*0be0*/ 	.short	0x0101
        /*0be2*/ 	.byte	0x05
	.zero		1


	//   ....[175]....
        /*0be4*/ 	.word	0x00007f20
        /*0be8*/ 	.word	0x00000000
        /*0bec*/ 	.word	0x00000000
        /*0bf0*/ 	.short	0x0101
        /*0bf2*/ 	.byte	0xff
	.zero		1


	//   ....[176]....
        /*0bf4*/ 	.word	0x000081c0
        /*0bf8*/ 	.word	0x00000002
        /*0bfc*/ 	.word	0x000002e0
        /*0c00*/ 	.short	0x010a
        /*0c02*/ 	.byte	0xff
	.zero		1


	//   ....[177]....
        /*0c04*/ 	.word	0x00008220
        /*0c08*/ 	.word	0x00000002
        /*0c0c*/ 	.word	0x00000120
        /*0c10*/ 	.short	0x010a
        /*0c12*/ 	.byte	0xff
	.zero		1


	//   ....[178]....
        /*0c14*/ 	.word	0x00008280
        /*0c18*/ 	.word	0x00000002
        /*0c1c*/ 	.word	0x00000120
        /*0c20*/ 	.short	0x010a
        /*0c22*/ 	.byte	0xff
	.zero		1


	//   ....[179]....
        /*0c24*/ 	.word	0x000082d0
        /*0c28*/ 	.word	0x00000002
        /*0c2c*/ 	.word	0x00000270
        /*0c30*/ 	.short	0x010a
        /*0c32*/ 	.byte	0xff
	.zero		1


	//   ....[180]....
        /*0c34*/ 	.word	0x00008330
        /*0c38*/ 	.word	0x00000000
        /*0c3c*/ 	.word	0x00000000
        /*0c40*/ 	.short	0x010a
        /*0c42*/ 	.byte	0xff
	.zero		1


	//   ....[181]....
        /*0c44*/ 	.word	0x00008390
        /*0c48*/ 	.word	0x00000000
        /*0c4c*/ 	.word	0x00000000
        /*0c50*/ 	.short	0x010a
        /*0c52*/ 	.byte	0xff
	.zero		1


	//   ....[182]....
        /*0c54*/ 	.word	0x000083f0
        /*0c58*/ 	.word	0x00000000
        /*0c5c*/ 	.word	0x00000000
        /*0c60*/ 	.short	0x010a
        /*0c62*/ 	.byte	0xff
	.zero		1


	//   ....[183]....
        /*0c64*/ 	.word	0x00008450
        /*0c68*/ 	.word	0x00000000
        /*0c6c*/ 	.word	0x00000000
        /*0c70*/ 	.short	0x010a
        /*0c72*/ 	.byte	0xff
	.zero		1


	//   ....[184]....
        /*0c74*/ 	.word	0x000084b0
        /*0c78*/ 	.word	0x00000000
        /*0c7c*/ 	.word	0x00000000
        /*0c80*/ 	.short	0x010a
        /*0c82*/ 	.byte	0xff
	.zero		1


	//   ....[185]....
        /*0c84*/ 	.word	0x00008510
        /*0c88*/ 	.word	0x00000000
        /*0c8c*/ 	.word	0x00000000
        /*0c90*/ 	.short	0x010a
        /*0c92*/ 	.byte	0xff
	.zero		1


	//   ....[186]....
        /*0c94*/ 	.word	0x00008570
        /*0c98*/ 	.word	0x00000000
        /*0c9c*/ 	.word	0x00000000
        /*0ca0*/ 	.short	0x010a
        /*0ca2*/ 	.byte	0xff
	.zero		1


	//   ....[187]....
        /*0ca4*/ 	.word	0x000085d0
        /*0ca8*/ 	.word	0x00000000
        /*0cac*/ 	.word	0x00000000
        /*0cb0*/ 	.short	0x010a
        /*0cb2*/ 	.byte	0xff
	.zero		1


	//   ....[188]....
        /*0cb4*/ 	.word	0x00008630
        /*0cb8*/ 	.word	0x00000000
        /*0cbc*/ 	.word	0x00000000
        /*0cc0*/ 	.short	0x010a
        /*0cc2*/ 	.byte	0xff
	.zero		1


	//   ....[189]....
        /*0cc4*/ 	.word	0x00008690
        /*0cc8*/ 	.word	0x00000000
        /*0ccc*/ 	.word	0x00000000
        /*0cd0*/ 	.short	0x010a
        /*0cd2*/ 	.byte	0xff
	.zero		1


	//   ....[190]....
        /*0cd4*/ 	.word	0x000086f0
        /*0cd8*/ 	.word	0x00000000
        /*0cdc*/ 	.word	0x00000000
        /*0ce0*/ 	.short	0x010a
        /*0ce2*/ 	.byte	0xff
	.zero		1


	//   ....[191]....
        /*0ce4*/ 	.word	0x00008750
        /*0ce8*/ 	.word	0x00000000
        /*0cec*/ 	.word	0x00000000
        /*0cf0*/ 	.short	0x010a
        /*0cf2*/ 	.byte	0xff
	.zero		1


	//   ....[192]....
        /*0cf4*/ 	.word	0x000087b0
        /*0cf8*/ 	.word	0x00000000
        /*0cfc*/ 	.word	0x00000000
        /*0d00*/ 	.short	0x010a
        /*0d02*/ 	.byte	0xff
	.zero		1


	//   ....[193]....
        /*0d04*/ 	.word	0x00008810
        /*0d08*/ 	.word	0x00000000
        /*0d0c*/ 	.word	0x00000000
        /*0d10*/ 	.short	0x010a
        /*0d12*/ 	.byte	0xff
	.zero		1


	//   ....[194]....
        /*0d14*/ 	.word	0x00008870
        /*0d18*/ 	.word	0x00000000
        /*0d1c*/ 	.word	0x00000000
        /*0d20*/ 	.short	0x010a
        /*0d22*/ 	.byte	0xff
	.zero		1


	//   ....[195]....
        /*0d24*/ 	.word	0x000088d0
        /*0d28*/ 	.word	0x00000000
        /*0d2c*/ 	.word	0x00000000
        /*0d30*/ 	.short	0x010a
        /*0d32*/ 	.byte	0xff
	.zero		1


	//   ....[196]....
        /*0d34*/ 	.word	0x00008930
        /*0d38*/ 	.word	0x00000000
        /*0d3c*/ 	.word	0x00000000
        /*0d40*/ 	.short	0x010a
        /*0d42*/ 	.byte	0xff
	.zero		1


	//   ....[197]....
        /*0d44*/ 	.word	0x00008990
        /*0d48*/ 	.word	0x00000000
        /*0d4c*/ 	.word	0x00000000
        /*0d50*/ 	.short	0x010a
        /*0d52*/ 	.byte	0xff
	.zero		1


	//   ....[198]....
        /*0d54*/ 	.word	0x000089f0
        /*0d58*/ 	.word	0x00000000
        /*0d5c*/ 	.word	0x00000000
        /*0d60*/ 	.short	0x010a
        /*0d62*/ 	.byte	0xff
	.zero		1


	//   ....[199]....
        /*0d64*/ 	.word	0x00008a50
        /*0d68*/ 	.word	0x00000000
        /*0d6c*/ 	.word	0x00000000
        /*0d70*/ 	.short	0x010a
        /*0d72*/ 	.byte	0xff
	.zero		1


	//   ....[200]....
        /*0d74*/ 	.word	0x00008ab0
        /*0d78*/ 	.word	0x00000000
        /*0d7c*/ 	.word	0x00000000
        /*0d80*/ 	.short	0x010a
        /*0d82*/ 	.byte	0xff
	.zero		1


	//   ....[201]....
        /*0d84*/ 	.word	0x00008b10
        /*0d88*/ 	.word	0x00000000
        /*0d8c*/ 	.word	0x00000000
        /*0d90*/ 	.short	0x010a
        /*0d92*/ 	.byte	0xff
	.zero		1


	//   ....[202]....
        /*0d94*/ 	.word	0x00008b70
        /*0d98*/ 	.word	0x00000000
        /*0d9c*/ 	.word	0x00000000
        /*0da0*/ 	.short	0x010a
        /*0da2*/ 	.byte	0xff
	.zero		1


	//   ....[203]....
        /*0da4*/ 	.word	0x00008bd0
        /*0da8*/ 	.word	0x00000000
        /*0dac*/ 	.word	0x00000000
        /*0db0*/ 	.short	0x010a
        /*0db2*/ 	.byte	0xff
	.zero		1


	//   ....[204]....
        /*0db4*/ 	.word	0x00008c30
        /*0db8*/ 	.word	0x00000000
        /*0dbc*/ 	.word	0x00000000
        /*0dc0*/ 	.short	0x010a
        /*0dc2*/ 	.byte	0xff
	.zero		1


	//   ....[205]....
        /*0dc4*/ 	.word	0x00008c90
        /*0dc8*/ 	.word	0x00000000
        /*0dcc*/ 	.word	0x00000000
        /*0dd0*/ 	.short	0x010a
        /*0dd2*/ 	.byte	0xff
	.zero		1


	//   ....[206]....
        /*0dd4*/ 	.word	0x00008cf0
        /*0dd8*/ 	.word	0x00000000
        /*0ddc*/ 	.word	0x00000000
        /*0de0*/ 	.short	0x010a
        /*0de2*/ 	.byte	0xff
	.zero		1


	//   ....[207]....
        /*0de4*/ 	.word	0x00008d50
        /*0de8*/ 	.word	0x00000000
        /*0dec*/ 	.word	0x00000000
        /*0df0*/ 	.short	0x010a
        /*0df2*/ 	.byte	0xff
	.zero		1


	//   ....[208]....
        /*0df4*/ 	.word	0x00008db0
        /*0df8*/ 	.word	0x00000000
        /*0dfc*/ 	.word	0x00000000
        /*0e00*/ 	.short	0x010a
        /*0e02*/ 	.byte	0xff
	.zero		1


	//   ....[209]....
        /*0e04*/ 	.word	0x00008e10
        /*0e08*/ 	.word	0x00000000
        /*0e0c*/ 	.word	0x00000000
        /*0e10*/ 	.short	0x010a
        /*0e12*/ 	.byte	0xff
	.zero		1


	//   ....[210]....
        /*0e14*/ 	.word	0x00008e70
        /*0e18*/ 	.word	0x00000000
        /*0e1c*/ 	.word	0x00000000
        /*0e20*/ 	.short	0x010a
        /*0e22*/ 	.byte	0xff
	.zero		1


	//   ....[211]....
        /*0e24*/ 	.word	0x00008ed0
        /*0e28*/ 	.word	0x00000000
        /*0e2c*/ 	.word	0x00000000
        /*0e30*/ 	.short	0x010a
        /*0e32*/ 	.byte	0xff
	.zero		1


	//   ....[212]....
        /*0e34*/ 	.word	0x00008f30
        /*0e38*/ 	.word	0x00000000
        /*0e3c*/ 	.word	0x00000000
        /*0e40*/ 	.short	0x010a
        /*0e42*/ 	.byte	0xff
	.zero		1


	//   ....[213]....
        /*0e44*/ 	.word	0x00008f90
        /*0e48*/ 	.word	0x00000000
        /*0e4c*/ 	.word	0x00000000
        /*0e50*/ 	.short	0x010a
        /*0e52*/ 	.byte	0xff
	.zero		1


	//   ....[214]....
        /*0e54*/ 	.word	0x00008ff0
        /*0e58*/ 	.word	0x00000000
        /*0e5c*/ 	.word	0x00000000
        /*0e60*/ 	.short	0x010a
        /*0e62*/ 	.byte	0xff
	.zero		1


	//   ....[215]....
        /*0e64*/ 	.word	0x00009040
        /*0e68*/ 	.word	0x00000000
        /*0e6c*/ 	.word	0x000002d0
        /*0e70*/ 	.short	0x010a
        /*0e72*/ 	.byte	0xff
	.zero		1


	//   ....[216]....
        /*0e74*/ 	.word	0x000090a0
        /*0e78*/ 	.word	0x00000000
        /*0e7c*/ 	.word	0x00000280
        /*0e80*/ 	.short	0x010a
        /*0e82*/ 	.byte	0xff
	.zero		1


	//   ....[217]....
        /*0e84*/ 	.word	0x000090f0
        /*0e88*/ 	.word	0x00000000
        /*0e8c*/ 	.word	0x00000270
        /*0e90*/ 	.short	0x010a
        /*0e92*/ 	.byte	0xff
	.zero		1


	//   ....[218]....
        /*0e94*/ 	.word	0x00009150
        /*0e98*/ 	.word	0x00000000
        /*0e9c*/ 	.word	0x00000280
        /*0ea0*/ 	.short	0x010a
        /*0ea2*/ 	.byte	0xff
	.zero		1


	//   ....[219]....
        /*0ea4*/ 	.word	0x000091a0
        /*0ea8*/ 	.word	0x00000000
        /*0eac*/ 	.word	0x00000270
        /*0eb0*/ 	.short	0x010a
        /*0eb2*/ 	.byte	0xff
	.zero		1


	//   ....[220]....
        /*0eb4*/ 	.word	0x00009200
        /*0eb8*/ 	.word	0x00000002
        /*0ebc*/ 	.word	0x000002b0
        /*0ec0*/ 	.short	0x010a
        /*0ec2*/ 	.byte	0xff
	.zero		1


	//   ....[221]....
        /*0ec4*/ 	.word	0x00009260
        /*0ec8*/ 	.word	0x00000000
        /*0ecc*/ 	.word	0x00000000
        /*0ed0*/ 	.short	0x010a
        /*0ed2*/ 	.byte	0xff
	.zero		1


	//   ....[222]....
        /*0ed4*/ 	.word	0x000092c0
        /*0ed8*/ 	.word	0x00000000
        /*0edc*/ 	.word	0x00000000
        /*0ee0*/ 	.short	0x010a
        /*0ee2*/ 	.byte	0xff
	.zero		1


	//   ....[223]....
        /*0ee4*/ 	.word	0x00009320
        /*0ee8*/ 	.word	0x00000000
        /*0eec*/ 	.word	0x00000000
        /*0ef0*/ 	.short	0x010a
        /*0ef2*/ 	.byte	0xff
	.zero		1


	//   ....[224]....
        /*0ef4*/ 	.word	0x00009380
        /*0ef8*/ 	.word	0x00000000
        /*0efc*/ 	.word	0x00000000
        /*0f00*/ 	.short	0x010a
        /*0f02*/ 	.byte	0xff
	.zero		1


	//   ....[225]....
        /*0f04*/ 	.word	0x000093e0
        /*0f08*/ 	.word	0x00000000
        /*0f0c*/ 	.word	0x00000000
        /*0f10*/ 	.short	0x010a
        /*0f12*/ 	.byte	0xff
	.zero		1


	//   ....[226]....
        /*0f14*/ 	.word	0x00009430
        /*0f18*/ 	.word	0x00000000
        /*0f1c*/ 	.word	0x00000270
        /*0f20*/ 	.short	0x010a
        /*0f22*/ 	.byte	0xff
	.zero		1


	//   ....[227]....
        /*0f24*/ 	.word	0x00009490
        /*0f28*/ 	.word	0x00000000
        /*0f2c*/ 	.word	0x00000268
        /*0f30*/ 	.short	0x010a
        /*0f32*/ 	.byte	0xff
	.zero		1


	//   ....[228]....
        /*0f34*/ 	.word	0x000094f0
        /*0f38*/ 	.word	0x00000000
        /*0f3c*/ 	.word	0x00000250
        /*0f40*/ 	.short	0x010a
        /*0f42*/ 	.byte	0xff
	.zero		1


	//   ....[229]....
        /*0f44*/ 	.word	0x00009550
        /*0f48*/ 	.word	0x00000000
        /*0f4c*/ 	.word	0x00000000
        /*0f50*/ 	.short	0x010a
        /*0f52*/ 	.byte	0xff
	.zero		1


	//   ....[230]....
        /*0f54*/ 	.word	0x000095a0
        /*0f58*/ 	.word	0x00000000
        /*0f5c*/ 	.word	0x00000270
        /*0f60*/ 	.short	0x010a
        /*0f62*/ 	.byte	0xff
	.zero		1


	//   ....[231]....
        /*0f64*/ 	.word	0x000095f0
        /*0f68*/ 	.word	0x00000002
        /*0f6c*/ 	.word	0x00000240
        /*0f70*/ 	.short	0x010a
        /*0f72*/ 	.byte	0xff
	.zero		1


	//   ....[232]....
        /*0f74*/ 	.word	0x00009640
        /*0f78*/ 	.word	0x00000017
        /*0f7c*/ 	.word	0x00000290
        /*0f80*/ 	.short	0x010a
        /*0f82*/ 	.byte	0xff
	.zero		1


	//----- nvinfo : EIATTR_NUM_MBARRIERS
	.align		4
.L_47:
        /*0f84*/ 	.byte	0x03, 0x38
        /*0f86*/ 	.short	0x005e


	//----- nvinfo : EIATTR_EXIT_INSTR_OFFSETS
	.align		4
        /*0f88*/ 	.byte	0x04, 0x1c
        /*0f8a*/ 	.short	(.L_49 - .L_48)


	//   ....[0]....
.L_48:
        /*0f8c*/ 	.word	0x00003af0


	//   ....[1]....
        /*0f90*/ 	.word	0x00003fe0


	//   ....[2]....
        /*0f94*/ 	.word	0x00004040


	//   ....[3]....
        /*0f98*/ 	.word	0x00004df0


	//   ....[4]....
        /*0f9c*/ 	.word	0x00005b10


	//   ....[5]....
        /*0fa0*/ 	.word	0x00005b50


	//   ....[6]....
        /*0fa4*/ 	.word	0x000080d0


	//   ....[7]....
        /*0fa8*/ 	.word	0x00008150


	//   ....[8]....
        /*0fac*/ 	.word	0x00008180


	//   ....[9]....
        /*0fb0*/ 	.word	0x000081b0


	//----- nvinfo : EIATTR_MAX_THREADS
	.align		4
.L_49:
        /*0fb4*/ 	.byte	0x04, 0x05
        /*0fb6*/ 	.short	(.L_51 - .L_50)
.L_50:
        /*0fb8*/ 	.word	0x00000100
        /*0fbc*/ 	.word	0x00000001
        /*0fc0*/ 	.word	0x00000001


	//----- nvinfo : EIATTR_CRS_STACK_SIZE
	.align		4
.L_51:
        /*0fc4*/ 	.byte	0x04, 0x1e
        /*0fc6*/ 	.short	(.L_53 - .L_52)
.L_52:
        /*0fc8*/ 	.word	0x00000000


	//----- nvinfo : EIATTR_CBANK_PARAM_SIZE
	.align		4
.L_53:
        /*0fcc*/ 	.byte	0x03, 0x19
        /*0fce*/ 	.short	0x0800


	//----- nvinfo : EIATTR_PARAM_CBANK
	.align		4
        /*0fd0*/ 	.byte	0x04, 0x0a
        /*0fd2*/ 	.short	(.L_55 - .L_54)
	.align		4
.L_54:
        /*0fd4*/ 	.word	index@(.nv.constant0._ZN7cutlass13device_kernelINS_4gemm6kernel13GemmUniversalIN4cute5tupleIJiiiiEEENS1_10collective13CollectiveMmaINS1_35MainloopSm100TmaUmmaWarpSpecializedILi36ELi2ELi4ENS5_IJNS4_1CILi1EEESB_SB_EEEEENS5_IJNSA_ILi128EEENSA_ILi48EEENSA_ILi16EEEEEENS_6half_tENS5_IJlSB_lEEESI_SJ_NS4_8TiledMMAINS4_8MMA_AtomIJNS4_20SM100_MMA_F16BF16_SSISI_SI_fLi128ELi48ELNS4_4UMMA5MajorE0ELSO_0ELNSN_7ScaleInE0ELSP_0EEEEEENS4_6LayoutISC_NS5_IJNSA_ILi0EEEST_ST_EEEEENS5_IJNS4_10UnderscoreESW_SW_EEEEENS4_13SM90_TMA_LOADENS4_14ComposedLayoutINS4_7SwizzleILi1ELi4ELi3EEENS4_18smem_ptr_flag_bitsILi16EEENSS_INS5_IJNSA_ILi8EEESG_EEENS5_IJSG_SB_EEEEEEEvNS4_8identityESZ_S19_vS1A_EENS_8epilogue10collective18CollectiveEpilogueINS1C_23Sm100TmaWarpSpecializedILi2ELi1ELi48ELb1ELb0EEEJSH_NS5_IJNSS_ISE_SB_EENSS_ISF_SB_EEEEESI_SJ_SI_SJ_NS1C_6fusion15FusionCallbacksIS1G_NS1K_17LinearCombinationISI_fSI_fLNS_15FloatRoundStyleE2EEESH_S1J_JEEENS4_5SM1004TMEM4LOAD26SM100_TMEM_LOAD_32dp32b16xESZ_S19_NS4_39AutoVectorizingCopyWithAssumedAlignmentILi128EEENS4_14SM90_TMA_STOREES19_S1V_S1V_EEEvvEEEEvNT_6ParamsE)
        /*0fd8*/ 	.short	0x0380
        /*0fda*/ 	.short	0x0800


	//----- nvinfo : EIATTR_SW_WAR
	.align		4
.L_55:
        /*0fdc*/ 	.byte	0x04, 0x36
        /*0fde*/ 	.short	(.L_57 - .L_56)
.L_56:
        /*0fe0*/ 	.word	0x00000008
.L_57:


//--------------------- .nv.callgraph             --------------------------
	.section	.nv.callgraph,"",@"SHT_CUDA_CALLGRAPH"
	.align	4
	.sectionentsize	8
	.align		4
        /*0000*/ 	.word	0x00000000
	.align		4
        /*0004*/ 	.word	0xffffffff
	.align		4
        /*0008*/ 	.word	index@(_ZN7cutlass13device_kernelINS_4gemm6kernel13GemmUniversalIN4cute5tupleIJiiiiEEENS1_10collective13CollectiveMmaINS1_35MainloopSm100TmaUmmaWarpSpecializedILi36ELi2ELi4ENS5_IJNS4_1CILi1EEESB_SB_EEEEENS5_IJNSA_ILi128EEENSA_ILi48EEENSA_ILi16EEEEEENS_6half_tENS5_IJlSB_lEEESI_SJ_NS4_8TiledMMAINS4_8MMA_AtomIJNS4_20SM100_MMA_F16BF16_SSISI_SI_fLi128ELi48ELNS4_4UMMA5MajorE0ELSO_0ELNSN_7ScaleInE0ELSP_0EEEEEENS4_6LayoutISC_NS5_IJNSA_ILi0EEEST_ST_EEEEENS5_IJNS4_10UnderscoreESW_SW_EEEEENS4_13SM90_TMA_LOADENS4_14ComposedLayoutINS4_7SwizzleILi1ELi4ELi3EEENS4_18smem_ptr_flag_bitsILi16EEENSS_INS5_IJNSA_ILi8EEESG_EEENS5_IJSG_SB_EEEEEEEvNS4_8identityESZ_S19_vS1A_EENS_8epilogue10collective18CollectiveEpilogueINS1C_23Sm100TmaWarpSpecializedILi2ELi1ELi48ELb1ELb0EEEJSH_NS5_IJNSS_ISE_SB_EENSS_ISF_SB_EEEEESI_SJ_SI_SJ_NS1C_6fusion15FusionCallbacksIS1G_NS1K_17LinearCombinationISI_fSI_fLNS_15FloatRoundStyleE2EEESH_S1J_JEEENS4_5SM1004TMEM4LOAD26SM100_TMEM_LOAD_32dp32b16xESZ_S19_NS4_39AutoVectorizingCopyWithAssumedAlignmentILi128EEENS4_14SM90_TMA_STOREES19_S1V_S1V_EEEvvEEEEvNT_6ParamsE)
	.align		4
        /*000c*/ 	.word	index@(__assertfail)
	.align		4
        /*0010*/ 	.word	0x00000000
	.align		4
        /*0014*/ 	.word	0xfffffffe
	.align		4
        /*0018*/ 	.word	0x00000000
	.align		4
        /*001c*/ 	.word	0xfffffffd
	.align		4
        /*0020*/ 	.word	0x00000000
	.align		4
        /*0024*/ 	.word	0xfffffffc


//--------------------- .nv.constant4             --------------------------
	.section	.nv.constant4,"a",@progbits
	.align	8
	.align		8
.nv.constant4:
        /*0000*/ 	.dword	__assertfail
	.align		8
        /*0008*/ 	.dword	__unnamed_1
	.align		8
        /*0010*/ 	.dword	__unnamed_2
	.align		8
        /*0018*/ 	.dword	_ZN40_INTERNAL_94866aed_4_k_cu_18842c1e_169484cuda3std3__45__cpo5beginE
	.align		8
        /*0020*/ 	.dword	_ZN40_INTERNAL_94866aed_4_k_cu_18842c1e_169484cuda3std3__45__cpo3endE
	.align		8
        /*0028*/ 	.dword	_ZN40_INTERNAL_94866aed_4_k_cu_18842c1e_169484cuda3std3__45__cpo6cbeginE
	.align		8
        /*0030*/ 	.dword	_ZN40_INTERNAL_94866aed_4_k_cu_18842c1e_169484cuda3std3__45__cpo4cendE
	.align		8
        /*0038*/ 	.dword	_ZN40_INTERNAL_94866aed_4_k_cu_18842c1e_169484cuda3std3__442_GLOBAL__N__94866aed_4_k_cu_18842c1e_169486ignoreE
	.align		8
        /*0040*/ 	.dword	_ZN40_INTERNAL_94866aed_4_k_cu_18842c1e_169484cuda3std3__419piecewise_constructE
	.align		8
        /*0048*/ 	.dword	_ZN40_INTERNAL_94866aed_4_k_cu_18842c1e_169484cuda3std3__48in_placeE
	.align		8
        /*0050*/ 	.dword	_ZN40_INTERNAL_94866aed_4_k_cu_18842c1e_169484cuda3std6ranges3__45__cpo4swapE
	.align		8
        /*0058*/ 	.dword	_ZN40_INTERNAL_94866aed_4_k_cu_18842c1e_169484cuda3std6ranges3__45__cpo9iter_moveE
	.align		8
        /*0060*/ 	.dword	_ZN40_INTERNAL_94866aed_4_k_cu_18842c1e_169484cute7productE
	.align		8
        /*0068*/ 	.dword	_ZN40_INTERNAL_94866aed_4_k_cu_18842c1e_169484cute1_E
	.align		8
        /*0070*/ 	.dword	$str$25
	.align		8
        /*0078*/ 	.dword	$str$26
	.align		8
        /*0080*/ 	.dword	$str$27
	.align		8
        /*0088*/ 	.dword	$str$28


//--------------------- .text._ZN7cutlass13device_kernelINS_4gemm6kernel13GemmUniversalIN4cute5tupleIJiiiiEEENS1_10collective13CollectiveMmaINS1_35MainloopSm100TmaUmmaWarpSpecializedILi36ELi2ELi4ENS5_IJNS4_1CILi1EEESB_SB_EEEEENS5_IJNSA_ILi128EEENSA_ILi48EEENSA_ILi16EEEEEENS_6half_tENS5_IJlSB_lEEESI_SJ_NS4_8TiledMMAINS4_8MMA_AtomIJNS4_20SM100_MMA_F16BF16_SSISI_SI_fLi128ELi48ELNS4_4UMMA5MajorE0ELSO_0ELNSN_7ScaleInE0ELSP_0EEEEEENS4_6LayoutISC_NS5_IJNSA_ILi0EEEST_ST_EEEEENS5_IJNS4_10UnderscoreESW_SW_EEEEENS4_13SM90_TMA_LOADENS4_14ComposedLayoutINS4_7SwizzleILi1ELi4ELi3EEENS4_18smem_ptr_flag_bitsILi16EEENSS_INS5_IJNSA_ILi8EEESG_EEENS5_IJSG_SB_EEEEEEEvNS4_8identityESZ_S19_vS1A_EENS_8epilogue10collective18CollectiveEpilogueINS1C_23Sm100TmaWarpSpecializedILi2ELi1ELi48ELb1ELb0EEEJSH_NS5_IJNSS_ISE_SB_EENSS_ISF_SB_EEEEESI_SJ_SI_SJ_NS1C_6fusion15FusionCallbacksIS1G_NS1K_17LinearCombinationISI_fSI_fLNS_15FloatRoundStyleE2EEESH_S1J_JEEENS4_5SM1004TMEM4LOAD26SM100_TMEM_LOAD_32dp32b16xESZ_S19_NS4_39AutoVectorizingCopyWithAssumedAlignmentILi128EEENS4_14SM90_TMA_STOREES19_S1V_S1V_EEEvvEEEEvNT_6ParamsE --------------------------
	.section	.text._ZN7cutlass13device_kernelINS_4gemm6kernel13GemmUniversalIN4cute5tupleIJiiiiEEENS1_10collective13CollectiveMmaINS1_35MainloopSm100TmaUmmaWarpSpecializedILi36ELi2ELi4ENS5_IJNS4_1CILi1EEESB_SB_EEEEENS5_IJNSA_ILi128EEENSA_ILi48EEENSA_ILi16EEEEEENS_6half_tENS5_IJlSB_lEEESI_SJ_NS4_8TiledMMAINS4_8MMA_AtomIJNS4_20SM100_MMA_F16BF16_SSISI_SI_fLi128ELi48ELNS4_4UMMA5MajorE0ELSO_0ELNSN_7ScaleInE0ELSP_0EEEEEENS4_6LayoutISC_NS5_IJNSA_ILi0EEEST_ST_EEEEENS5_IJNS4_10UnderscoreESW_SW_EEEEENS4_13SM90_TMA_LOADENS4_14ComposedLayoutINS4_7SwizzleILi1ELi4ELi3EEENS4_18smem_ptr_flag_bitsILi16EEENSS_INS5_IJNSA_ILi8EEESG_EEENS5_IJSG_SB_EEEEEEEvNS4_8identityESZ_S19_vS1A_EENS_8epilogue10collective18CollectiveEpilogueINS1C_23Sm100TmaWarpSpecializedILi2ELi1ELi48ELb1ELb0EEEJSH_NS5_IJNSS_ISE_SB_EENSS_ISF_SB_EEEEESI_SJ_SI_SJ_NS1C_6fusion15FusionCallbacksIS1G_NS1K_17LinearCombinationISI_fSI_fLNS_15FloatRoundStyleE2EEESH_S1J_JEEENS4_5SM1004TMEM4LOAD26SM100_TMEM_LOAD_32dp32b16xESZ_S19_NS4_39AutoVectorizingCopyWithAssumedAlignmentILi128EEENS4_14SM90_TMA_STOREES19_S1V_S1V_EEEvvEEEEvNT_6ParamsE,"ax",@progbits
	.align	128
.text._ZN7cutlass13device_kernelINS_4gemm6kernel13GemmUniversalIN4cute5tupleIJiiiiEEENS1_10collective13CollectiveMmaINS1_35MainloopSm100TmaUmmaWarpSpecializedILi36ELi2ELi4ENS5_IJNS4_1CILi1EEESB_SB_EEEEENS5_IJNSA_ILi128EEENSA_ILi48EEENSA_ILi16EEEEEENS_6half_tENS5_IJlSB_lEEESI_SJ_NS4_8TiledMMAINS4_8MMA_AtomIJNS4_20SM100_MMA_F16BF16_SSISI_SI_fLi128ELi48ELNS4_4UMMA5MajorE0ELSO_0ELNSN_7ScaleInE0ELSP_0EEEEEENS4_6LayoutISC_NS5_IJNSA_ILi0EEEST_ST_EEEEENS5_IJNS4_10UnderscoreESW_SW_EEEEENS4_13SM90_TMA_LOADENS4_14ComposedLayoutINS4_7SwizzleILi1ELi4ELi3EEENS4_18smem_ptr_flag_bitsILi16EEENSS_INS5_IJNSA_ILi8EEESG_EEENS5_IJSG_SB_EEEEEEEvNS4_8identityESZ_S19_vS1A_EENS_8epilogue10collective18CollectiveEpilogueINS1C_23Sm100TmaWarpSpecializedILi2ELi1ELi48ELb1ELb0EEEJSH_NS5_IJNSS_ISE_SB_EENSS_ISF_SB_EEEEESI_SJ_SI_SJ_NS1C_6fusion15FusionCallbacksIS1G_NS1K_17LinearCombinationISI_fSI_fLNS_15FloatRoundStyleE2EEESH_S1J_JEEENS4_5SM1004TMEM4LOAD26SM100_TMEM_LOAD_32dp32b16xESZ_S19_NS4_39AutoVectorizingCopyWithAssumedAlignmentILi128EEENS4_14SM90_TMA_STOREES19_S1V_S1V_EEEvvEEEEvNT_6ParamsE:
        .type           _ZN7cutlass13device_kernelINS_4gemm6kernel13GemmUniversalIN4cute5tupleIJiiiiEEENS1_10collective13CollectiveMmaINS1_35MainloopSm100TmaUmmaWarpSpecializedILi36ELi2ELi4ENS5_IJNS4_1CILi1EEESB_SB_EEEEENS5_IJNSA_ILi128EEENSA_ILi48EEENSA_ILi16EEEEEENS_6half_tENS5_IJlSB_lEEESI_SJ_NS4_8TiledMMAINS4_8MMA_AtomIJNS4_20SM100_MMA_F16BF16_SSISI_SI_fLi128ELi48ELNS4_4UMMA5MajorE0ELSO_0ELNSN_7ScaleInE0ELSP_0EEEEEENS4_6LayoutISC_NS5_IJNSA_ILi0EEEST_ST_EEEEENS5_IJNS4_10UnderscoreESW_SW_EEEEENS4_13SM90_TMA_LOADENS4_14ComposedLayoutINS4_7SwizzleILi1ELi4ELi3EEENS4_18smem_ptr_flag_bitsILi16EEENSS_INS5_IJNSA_ILi8EEESG_EEENS5_IJSG_SB_EEEEEEEvNS4_8identityESZ_S19_vS1A_EENS_8epilogue10collective18CollectiveEpilogueINS1C_23Sm100TmaWarpSpecializedILi2ELi1ELi48ELb1ELb0EEEJSH_NS5_IJNSS_ISE_SB_EENSS_ISF_SB_EEEEESI_SJ_SI_SJ_NS1C_6fusion15FusionCallbacksIS1G_NS1K_17LinearCombinationISI_fSI_fLNS_15FloatRoundStyleE2EEESH_S1J_JEEENS4_5SM1004TMEM4LOAD26SM100_TMEM_LOAD_32dp32b16xESZ_S19_NS4_39AutoVectorizingCopyWithAssumedAlignmentILi128EEENS4_14SM90_TMA_STOREES19_S1V_S1V_EEEvvEEEEvNT_6ParamsE,@function
        .size           _ZN7cutlass13device_kernelINS_4gemm6kernel13GemmUniversalIN4cute5tupleIJiiiiEEENS1_10collective13CollectiveMmaINS1_35MainloopSm100TmaUmmaWarpSpecializedILi36ELi2ELi4ENS5_IJNS4_1CILi1EEESB_SB_EEEEENS5_IJNSA_ILi128EEENSA_ILi48EEENSA_ILi16EEEEEENS_6half_tENS5_IJlSB_lEEESI_SJ_NS4_8TiledMMAINS4_8MMA_AtomIJNS4_20SM100_MMA_F16BF16_SSISI_SI_fLi128ELi48ELNS4_4UMMA5MajorE0ELSO_0ELNSN_7ScaleInE0ELSP_0EEEEEENS4_6LayoutISC_NS5_IJNSA_ILi0EEEST_ST_EEEEENS5_IJNS4_10UnderscoreESW_SW_EEEEENS4_13SM90_TMA_LOADENS4_14ComposedLayoutINS4_7SwizzleILi1ELi4ELi3EEENS4_18smem_ptr_flag_bitsILi16EEENSS_INS5_IJNSA_ILi8EEESG_EEENS5_IJSG_SB_EEEEEEEvNS4_8identityESZ_S19_vS1A_EENS_8epilogue10collective18CollectiveEpilogueINS1C_23Sm100TmaWarpSpecializedILi2ELi1ELi48ELb1ELb0EEEJSH_NS5_IJNSS_ISE_SB_EENSS_ISF_SB_EEEEESI_SJ_SI_SJ_NS1C_6fusion15FusionCallbacksIS1G_NS1K_17LinearCombinationISI_fSI_fLNS_15FloatRoundStyleE2EEESH_S1J_JEEENS4_5SM1004TMEM4LOAD26SM100_TMEM_LOAD_32dp32b16xESZ_S19_NS4_39AutoVectorizingCopyWithAssumedAlignmentILi128EEENS4_14SM90_TMA_STOREES19_S1V_S1V_EEEvvEEEEvNT_6ParamsE,(.L_x_236 - _ZN7cutlass13device_kernelINS_4gemm6kernel13GemmUniversalIN4cute5tupleIJiiiiEEENS1_10collective13CollectiveMmaINS1_35MainloopSm100TmaUmmaWarpSpecializedILi36ELi2ELi4ENS5_IJNS4_1CILi1EEESB_SB_EEEEENS5_IJNSA_ILi128EEENSA_ILi48EEENSA_ILi16EEEEEENS_6half_tENS5_IJlSB_lEEESI_SJ_NS4_8TiledMMAINS4_8MMA_AtomIJNS4_20SM100_MMA_F16BF16_SSISI_SI_fLi128ELi48ELNS4_4UMMA5MajorE0ELSO_0ELNSN_7ScaleInE0ELSP_0EEEEEENS4_6LayoutISC_NS5_IJNSA_ILi0EEEST_ST_EEEEENS5_IJNS4_10UnderscoreESW_SW_EEEEENS4_13SM90_TMA_LOADENS4_14ComposedLayoutINS4_7SwizzleILi1ELi4ELi3EEENS4_18smem_ptr_flag_bitsILi16EEENSS_INS5_IJNSA_ILi8EEESG_EEENS5_IJSG_SB_EEEEEEEvNS4_8identityESZ_S19_vS1A_EENS_8epilogue10collective18CollectiveEpilogueINS1C_23Sm100TmaWarpSpecializedILi2ELi1ELi48ELb1ELb0EEEJSH_NS5_IJNSS_ISE_SB_EENSS_ISF_SB_EEEEESI_SJ_SI_SJ_NS1C_6fusion15FusionCallbacksIS1G_NS1K_17LinearCombinationISI_fSI_fLNS_15FloatRoundStyleE2EEESH_S1J_JEEENS4_5SM1004TMEM4LOAD26SM100_TMEM_LOAD_32dp32b16xESZ_S19_NS4_39AutoVectorizingCopyWithAssumedAlignmentILi128EEENS4_14SM90_TMA_STOREES19_S1V_S1V_EEEvvEEEEvNT_6ParamsE)
        .other          _ZN7cutlass13device_kernelINS_4gemm6kernel13GemmUniversalIN4cute5tupleIJiiiiEEENS1_10collective13CollectiveMmaINS1_35MainloopSm100TmaUmmaWarpSpecializedILi36ELi2ELi4ENS5_IJNS4_1CILi1EEESB_SB_EEEEENS5_IJNSA_ILi128EEENSA_ILi48EEENSA_ILi16EEEEEENS_6half_tENS5_IJlSB_lEEESI_SJ_NS4_8TiledMMAINS4_8MMA_AtomIJNS4_20SM100_MMA_F16BF16_SSISI_SI_fLi128ELi48ELNS4_4UMMA5MajorE0ELSO_0ELNSN_7ScaleInE0ELSP_0EEEEEENS4_6LayoutISC_NS5_IJNSA_ILi0EEEST_ST_EEEEENS5_IJNS4_10UnderscoreESW_SW_EEEEENS4_13SM90_TMA_LOADENS4_14ComposedLayoutINS4_7SwizzleILi1ELi4ELi3EEENS4_18smem_ptr_flag_bitsILi16EEENSS_INS5_IJNSA_ILi8EEESG_EEENS5_IJSG_SB_EEEEEEEvNS4_8identityESZ_S19_vS1A_EENS_8epilogue10collective18CollectiveEpilogueINS1C_23Sm100TmaWarpSpecializedILi2ELi1ELi48ELb1ELb0EEEJSH_NS5_IJNSS_ISE_SB_EENSS_ISF_SB_EEEEESI_SJ_SI_SJ_NS1C_6fusion15FusionCallbacksIS1G_NS1K_17LinearCombinationISI_fSI_fLNS_15FloatRoundStyleE2EEESH_S1J_JEEENS4_5SM1004TMEM4LOAD26SM100_TMEM_LOAD_32dp32b16xESZ_S19_NS4_39AutoVectorizingCopyWithAssumedAlignmentILi128EEENS4_14SM90_TMA_STOREES19_S1V_S1V_EEEvvEEEEvNT_6ParamsE,@"STO_CUDA_ENTRY STV_DEFAULT"
_ZN7cutlass13device_kernelINS_4gemm6kernel13GemmUniversalIN4cute5tupleIJiiiiEEENS1_10collective13CollectiveMmaINS1_35MainloopSm100TmaUmmaWarpSpecializedILi36ELi2ELi4ENS5_IJNS4_1CILi1EEESB_SB_EEEEENS5_IJNSA_ILi128EEENSA_ILi48EEENSA_ILi16EEEEEENS_6half_tENS5_IJlSB_lEEESI_SJ_NS4_8TiledMMAINS4_8MMA_AtomIJNS4_20SM100_MMA_F16BF16_SSISI_SI_fLi128ELi48ELNS4_4UMMA5MajorE0ELSO_0ELNSN_7ScaleInE0ELSP_0EEEEEENS4_6LayoutISC_NS5_IJNSA_ILi0EEEST_ST_EEEEENS5_IJNS4_10UnderscoreESW_SW_EEEEENS4_13SM90_TMA_LOADENS4_14ComposedLayoutINS4_7SwizzleILi1ELi4ELi3EEENS4_18smem_ptr_flag_bitsILi16EEENSS_INS5_IJNSA_ILi8EEESG_EEENS5_IJSG_SB_EEEEEEEvNS4_8identityESZ_S19_vS1A_EENS_8epilogue10collective18CollectiveEpilogueINS1C_23Sm100TmaWarpSpecializedILi2ELi1ELi48ELb1ELb0EEEJSH_NS5_IJNSS_ISE_SB_EENSS_ISF_SB_EEEEESI_SJ_SI_SJ_NS1C_6fusion15FusionCallbacksIS1G_NS1K_17LinearCombinationISI_fSI_fLNS_15FloatRoundStyleE2EEESH_S1J_JEEENS4_5SM1004TMEM4LOAD26SM100_TMEM_LOAD_32dp32b16xESZ_S19_NS4_39AutoVectorizingCopyWithAssumedAlignmentILi128EEENS4_14SM90_TMA_STOREES19_S1V_S1V_EEEvvEEEEvNT_6ParamsE:
[----:B------:R-:W1:Y:S01]  /*0000*/  LDC R1, c[0x0][0x37c] ;  /* 0x0000df00ff017b82 */ /* 0x000e620000000800 */
[----:B------:R-:W2:Y:S01]  /*0010*/  S2R R138, SR_TID.X ;  /* 0x00000000008a7919 */ /* 0x000ea20000002100 */
[----:B------:R-:W3:Y:S01]  /*0020*/  LDCU.64 UR4, c[0x0][0x890] ;  /* 0x00011200ff0477ac */ /* 0x000ee20008000a00 */
[----:B------:R-:W-:Y:S02]  /*0030*/  PRMT R126, RZ, 0x7610, R126 ;  /* 0x00007610ff7e7816 */ /* 0x000fe4000000007e */
[----:B------:R-:W-:Y:S01]  /*0040*/  ELECT P5, URZ, PT ;  /* 0x0000000000ff782f */ /* 0x000fe200038a0000 */
[----:B------:R-:W4:Y:S01]  /*0050*/  LDCU.64 UR42, c[0x0][0x358] ;  /* 0x00006b00ff2a77ac */ /* 0x000f220008000a00 */
[----:B---3--:R-:W-:-:S04]  /*0060*/  UISETP.NE.U32.AND UP0, UPT, UR4, URZ, UPT ;  /* 0x000000ff0400728c */ /* 0x008fc8000bf05070 */
[----:B------:R-:W-:Y:S01]  /*0070*/  UISETP.NE.AND.EX UP0, UPT, UR5, URZ, UPT, UP0 ;  /* 0x000000ff0500728c */ /* 0x000fe2000bf05300 */
[----:B--2---:R-:W-:-:S05]  /*0080*/  SHF.R.U32.HI R131, RZ, 0x5, R138 ;  /* 0x00000005ff837819 */ /* 0x004fca000001168a */
[----:B------:R-:W2:Y:S02]  /*0090*/  SHFL.IDX PT, R0, R131, RZ, 0x1f ;  /* 0x00001fff83007589 */ /* 0x000ea400000e0000 */
[----:B--2---:R-:W-:Y:S01]  /*00a0*/  R2UR UR8, R0 ;  /* 0x00000000000872ca */ /* 0x004fe200000e0000 */
[----:B-1--4-:R-:W-:-:S14]  /*00b0*/  BRA.U UP0, `(.L_x_0) ;  /* 0x00000001002c7547 */ /* 0x012fdc000b800000 */
[----:B------:R-:W1:Y:S02]  /*00c0*/  LDCU.64 UR6, c[0x0][0x888] ;  /* 0x00011100ff0677ac */ /* 0x000e640008000a00 */
[----:B-1----:R-:W-:-:S04]  /*00d0*/  UISETP.NE.U32.AND UP0, UPT, UR6, URZ, UPT ;  /* 0x000000ff0600728c */ /* 0x002fc8000bf05070 */
[----:B------:R-:W-:-:S09]  /*00e0*/  UISETP.NE.AND.EX UP0, UPT, UR7, URZ, UPT, UP0 ;  /* 0x000000ff0700728c */ /* 0x000fd2000bf05300 */
[----:B------:R-:W-:Y:S05]  /*00f0*/  BRA.U !UP0, `(.L_x_1) ;  /* 0x0000000108107547 */ /* 0x000fea000b800000 */
[----:B------:R-:W1:Y:S02]  /*0100*/  LDC.64 R2, c[0x0][0x888] ;  /* 0x00022200ff027b82 */ /* 0x000e640000000a00 */
[----:B-1----:R1:W5:Y:S01]  /*0110*/  LDG.E R67, desc[UR42][R2.64] ;  /* 0x0000002a02437981 */ /* 0x002362000c1e1900 */
[----:B------:R-:W-:Y:S01]  /*0120*/  HFMA2 R126, -RZ, RZ, 0, 5.9604644775390625e-08 ;  /* 0x00000001ff7e7431 */ /* 0x000fe200000001ff */
[----:B------:R-:W-:Y:S05]  /*0130*/  BRA `(.L_x_0) ;  /* 0x00000000000c7947 */ /* 0x000fea0003800000 */
.L_x_1:
[----:B------:R-:W1:Y:S01]  /*0140*/  LDCU UR6, c[0x0][0x880] ;  /* 0x00011000ff0677ac */ /* 0x000e620008000800 */
[----:B------:R-:W-:Y:S01]  /*0150*/  HFMA2 R126, -RZ, RZ, 0, 5.9604644775390625e-08 ;  /* 0x00000001ff7e7431 */ /* 0x000fe200000001ff */
[----:B-1----:R-:W-:-:S07]  /*0160*/  MOV R67, UR6 ;  /* 0x0000000600437c02 */ /* 0x002fce0008000f00 */
.L_x_0:
[----:B------:R-:W2:Y:S02]  /*0170*/  LDCU.64 UR6, c[0x0][0x8b0] ;  /* 0x00011600ff0677ac */ /* 0x000ea40008000a00 */
[----:B--2---:R-:W-:-:S04]  /*0180*/  UISETP.NE.U32.AND UP0, UPT, UR6, URZ, UPT ;  /* 0x000000ff0600728c */ /* 0x004fc8000bf05070 */
[----:B------:R-:W-:-:S09]  /*0190*/  UISETP.NE.AND.EX UP0, UPT, UR7, URZ, UPT, UP0 ;  /* 0x000000ff0700728c */ /* 0x000fd2000bf05300 */
[----:B------:R-:W-:Y:S05]  /*01a0*/  BRA.U UP0, `(.L_x_2) ;  /* 0x0000000100247547 */ /* 0x000fea000b800000 */
[----:B------:R-:W2:Y:S02]  /*01b0*/  LDCU.64 UR6, c[0x0][0x8a8] ;  /* 0x00011500ff0677ac */ /* 0x000ea40008000a00 */
[----:B--2---:R-:W-:-:S04]  /*01c0*/  UISETP.NE.U32.AND UP0, UPT, UR6, URZ, UPT ;  /* 0x000000ff0600728c */ /* 0x004fc8000bf05070 */
[----:B------:R-:W-:-:S09]  /*01d0*/  UISETP.NE.AND.EX UP0, UPT, UR7, URZ, UPT, UP0 ;  /* 0x000000ff0700728c */ /* 0x000fd2000bf05300 */
[----:B------:R-:W-:Y:S05]  /*01e0*/  BRA.U !UP0, `(.L_x_3) ;  /* 0x00000001080c7547 */ /* 0x000fea000b800000 */
[----:B-1----:R-:W1:Y:S02]  /*01f0*/  LDC.64 R2, c[0x0][0x8a8] ;  /* 0x00022a00ff027b82 */ /* 0x002e640000000a00 */
[----:B-1----:R2:W5:Y:S01]  /*0200*/  LDG.E R65, desc[UR42][R2.64] ;  /* 0x0000002a02417981 */ /* 0x002562000c1e1900 */
[----:B------:R-:W-:Y:S05]  /*0210*/  BRA `(.L_x_2) ;  /* 0x0000000000087947 */ /* 0x000fea0003800000 */
.L_x_3:
[----:B------:R-:W2:Y:S02]  /*0220*/  LDCU UR6, c[0x0][0x8a0] ;  /* 0x00011400ff0677ac */ /* 0x000ea40008000800 */
[----:B--2---:R-:W-:Y:S02]  /*0230*/  MOV R65, UR6 ;  /* 0x0000000600417c02 */ /* 0x004fe40008000f00 */
.L_x_2:
[----:B------:R-:W-:Y:S01]  /*0240*/  IMAD.U32 R0, RZ, RZ, UR8 ;  /* 0x00000008ff007e24 */ /* 0x000fe2000f8e00ff */
[----:B------:R-:W-:Y:S04]  /*0250*/  BSSY.RECONVERGENT B0, `(.L_x_4) ;  /* 0x000000c000007945 */ /* 0x000fe80003800200 */
[C---:B------:R-:W-:Y:S02]  /*0260*/  ISETP.NE.OR P1, PT, R0.reuse, 0x1, !P5 ;  /* 0x000000010000780c */ /* 0x040fe40006f25670 */
[----:B------:R-:W-:-:S11]  /*0270*/  ISETP.NE.OR P0, PT, R0, 0x3, !P5 ;  /* 0x000000030000780c */ /* 0x000fd60006f05670 */
[----:B------:R-:W-:Y:S05]  /*0280*/  @P1 BRA `(.L_x_5) ;  /* 0x0000000000201947 */ /* 0x000fea0003800000 */
[----:B------:R-:W3:Y:S02]  /*0290*/  LDCU.64 UR6, c[0x0][0x348] ;  /* 0x00006900ff0677ac */ /* 0x000ee40008000a00 */
[----:B---3--:R-:W-:Y:S02]  /*02a0*/  UIADD3 UR10, UP1, UPT, UR6, 0x80, URZ ;  /* 0x00000080060a7890 */ /* 0x008fe4000ff3e0ff */
[----:B------:R-:W-:Y:S02]  /*02b0*/  UIADD3 UR6, UP0, UPT, UR6, 0x180, URZ ;  /* 0x0000018006067890 */ /* 0x000fe4000ff1e0ff */
[----:B------:R-:W-:Y:S02]  /*02c0*/  UIADD3.X UR11, UPT, UPT, URZ, UR7, URZ, UP1, !UPT ;  /* 0x00000007ff0b7290 */ /* 0x000fe40008ffe4ff */
[----:B------:R-:W-:-:S07]  /*02d0*/  UIADD3.X UR7, UPT, UPT, URZ, UR7, URZ, UP0, !UPT ;  /* 0x00000007ff077290 */ /* 0x000fce00087fe4ff */
[----:B------:R3:W-:Y:S02]  /*02e0*/  UTMACCTL.PF [UR10] ;  /* 0x000000000a0079b9 */ /* 0x0007e40008040000 */
[----:B------:R3:W-:Y:S02]  /*02f0*/  UTMACCTL.PF [UR6] ;  /* 0x00000000060079b9 */ /* 0x0007e40008040000 */
[----:B---3--:R-:W-:Y:S01]  /*0300*/  NOP ;  /* 0x0000000000007918 */ /* 0x008fe20000000000 */
.L_x_5:
[----:B------:R-:W-:Y:S05]  /*0310*/  BSYNC.RECONVERGENT B0 ;  /* 0x0000000000007941 */ /* 0x000fea0003800200 */
.L_x_4:
[----:B------:R-:W-:Y:S04]  /*0320*/  BSSY.RECONVERGENT B0, `(.L_x_6) ;  /* 0x000000a000007945 */ /* 0x000fe80003800200 */
        /* <DEDUP_REMOVED lines=9> */
.L_x_7:
[----:B------:R-:W-:Y:S05]  /*03c0*/  BSYNC.RECONVERGENT B0 ;  /* 0x0000000000007941 */ /* 0x000fea0003800200 */
.L_x_6:
[----:B------:R-:W3:Y:S01]  /*03d0*/  LDCU.64 UR6, c[0x0][0x888] ;  /* 0x00011100ff0677ac */ /* 0x000ee20008000a00 */
[----:B------:R-:W-:Y:S02]  /*03e0*/  UISETP.EQ.U32.AND UP1, UPT, UR4, URZ, UPT ;  /* 0x000000ff0400728c */ /* 0x000fe4000bf22070 */
[----:B------:R-:W-:Y:S02]  /*03f0*/  UPLOP3.LUT UP2, UPT, UPT, UPT, UPT, 0x80, 0x8 ;  /* 0x000000000008789c */ /* 0x000fe40003f4f070 */
[----:B---3--:R-:W-:-:S04]  /*0400*/  UISETP.NE.U32.AND UP0, UPT, UR6, URZ, UPT ;  /* 0x000000ff0600728c */ /* 0x008fc8000bf05070 */
[----:B------:R-:W-:-:S04]  /*0410*/  UISETP.NE.AND.EX UP0, UPT, UR7, URZ, UPT, UP0 ;  /* 0x000000ff0700728c */ /* 0x000fc8000bf05300 */
[----:B------:R-:W-:-:S04]  /*0420*/  UISETP.EQ.OR.EX UP3, UPT, UR5, URZ, !UP0, UP1 ;  /* 0x000000ff0500728c */ /* 0x000fc8000c762710 */
[----:B------:R-:W-:-:S05]  /*0430*/  UP2UR UR44, UPR, URZ, 0x8 ;  /* 0x00000008ff2c7883 */ /* 0x000fca0008000000 */
[----:B------:R-:W-:Y:S07]  /*0440*/  BRA.U !UP3, `(.L_x_8) ;  /* 0x000000010b207547 */ /* 0x000fee000b800000 */
[----:B------:R-:W-:Y:S01]  /*0450*/  UISETP.NE.U32.AND UP2, UPT, UR4, URZ, UPT ;  /* 0x000000ff0400728c */ /* 0x000fe2000bf45070 */
[----:B-----5:R-:W-:Y:S01]  /*0460*/  FSETP.NEU.AND P0, PT, R67, RZ, PT ;  /* 0x000000ff4300720b */ /* 0x020fe20003f0d000 */
[----:B------:R-:W-:Y:S02]  /*0470*/  USEL UR4, URZ, 0xffffffff, UP0 ;  /* 0xffffffffff047887 */ /* 0x000fe40008000000 */
[----:B------:R-:W-:-:S10]  /*0480*/  UISETP.NE.AND.EX UP2, UPT, UR5, URZ, UPT, UP2 ;  /* 0x000000ff0500728c */ /* 0x000fd4000bf45320 */
[----:B------:R-:W-:Y:S01]  /*0490*/  VOTEU.ANY UP1, P0 ;  /* 0x0000000000ff7886 */ /* 0x000fe20000020100 */
[----:B------:R-:W-:-:S04]  /*04a0*/  @!UP2 USEL UR4, URZ, 0xffffffff, UP1 ;  /* 0xffffffffff04a887 */ /* 0x000fc80008800000 */
[----:B------:R-:W-:-:S04]  /*04b0*/  ULOP3.LUT UR4, UR4, 0x1, URZ, 0xc0, !UPT ;  /* 0x0000000104047892 */ /* 0x000fc8000f8ec0ff */
[----:B------:R-:W-:-:S11]  /*04c0*/  UISETP.NE.U32.AND UP2, UPT, UR4, 0x1, UPT ;  /* 0x000000010400788c */ /* 0x000fd6000bf45070 */
.L_x_8:
[----:B-12---:R-:W1:Y:S01]  /*04d0*/  SHFL.IDX PT, R2, R131, RZ, 0x1f ;  /* 0x00001fff83027589 */ /* 0x006e6200000e0000 */
[----:B------:R-:W-:-:S04]  /*04e0*/  UISETP.NE.AND UP1, UPT, UR8, 0x2, UPT ;  /* 0x000000020800788c */ /* 0x000fc8000bf25270 */
[----:B------:R-:W-:Y:S01]  /*04f0*/  USEL UR7, URZ, 0x1, UP1 ;  /* 0x00000001ff077887 */ /* 0x000fe20008800000 */
[----:B-1----:R-:W-:-:S13]  /*0500*/  ISETP.NE.AND P0, PT, R2, RZ, PT ;  /* 0x000000ff0200720c */ /* 0x002fda0003f05270 */
[----:B------:R-:W-:Y:S05]  /*0510*/  @P0 BRA `(.L_x_9) ;  /* 0x0000000400540947 */ /* 0x000fea0003800000 */
[----:B------:R-:W-:Y:S01]  /*0520*/  ELECT P0, URZ, PT ;  /* 0x0000000000ff782f */ /* 0x000fe20003800000 */
[----:B------:R-:W-:-:S12]  /*0530*/  BSSY.RECONVERGENT B0, `(.L_x_9) ;  /* 0x0000053000007945 */ /* 0x000fd80003800200 */
[----:B------:R-:W-:Y:S05]  /*0540*/  @!P0 BRA `(.L_x_10) ;  /* 0x0000000400448947 */ /* 0x000fea0003800000 */
[----:B------:R-:W1:Y:S01]  /*0550*/  S2UR UR5, SR_CgaCtaId ;  /* 0x00000000000579c3 */ /* 0x000e620000008800 */
[----:B------:R-:W-:Y:S01]  /*0560*/  UMOV UR6, 0x400 ;  /* 0x0000040000067882 */ /* 0x000fe20000000000 */
[----:B------:R-:W-:Y:S02]  /*0570*/  UMOV UR4, 0x1 ;  /* 0x0000000100047882 */ /* 0x000fe40000000000 */
[----:B------:R-:W-:-:S04]  /*0580*/  UIADD3 UR10, UPT, UPT, -UR4, 0x100000, URZ ;  /* 0x00100000040a7890 */ /* 0x000fc8000fffe1ff */
[----:B------:R-:W-:Y:S02]  /*0590*/  USHF.L.U32 UR11, UR10, 0xb, URZ ;  /* 0x0000000b0a0b7899 */ /* 0x000fe400080006ff */
[----:B------:R-:W-:Y:S02]  /*05a0*/  USHF.L.U32 UR10, UR10, 0x1, URZ ;  /* 0x000000010a0a7899 */ /* 0x000fe400080006ff */
[----:B-1----:R-:W-:Y:S01]  /*05b0*/  ULEA UR5, UR5, UR6, 0x18 ;  /* 0x0000000605057291 */ /* 0x002fe2000f8ec0ff */
[----:B------:R-:W1:Y:S11]  /*05c0*/  FENCE.VIEW.ASYNC.S ;  /* 0x00000000000073c6 */ /* 0x000e760000000000 */
[----:B-1----:R1:W2:Y:S01]  /*05d0*/  SYNCS.EXCH.64 URZ, [UR5], UR10 ;  /* 0x0000000a05ff75b2 */ /* 0x0022a20008000100 */
[----:B------:R1:W3:Y:S01]  /*05e0*/  SYNCS.EXCH.64 URZ, [UR5+0x120], UR10 ;  /* 0x0001200a05ff75b2 */ /* 0x0002e20008000100 */
[----:B------:R1:W4:Y:S01]  /*05f0*/  SYNCS.EXCH.64 URZ, [UR5+0x8], UR10 ;  /* 0x0000080a05ff75b2 */ /* 0x0003220008000100 */
[----:B------:R1:W1:Y:S01]  /*0600*/  SYNCS.EXCH.64 URZ, [UR5+0x128], UR10 ;  /* 0x0001280a05ff75b2 */ /* 0x0002620008000100 */
        /* <DEDUP_REMOVED lines=68> */
[----:B--234-:R-:W-:Y:S01]  /*0a50*/  NOP ;  /* 0x0000000000007918 */ /* 0x01cfe20000000000 */
.L_x_10:
[----:B-1----:R-:W-:Y:S05]  /*0a60*/  BSYNC.RECONVERGENT B0 ;  /* 0x0000000000007941 */ /* 0x002fea0003800200 */
.L_x_9:
[----:B------:R-:W1:Y:S01]  /*0a70*/  SHFL.IDX PT, R2, R131, RZ, 0x1f ;  /* 0x00001fff83027589 */ /* 0x000e6200000e0000 */
[----:B------:R-:W-:Y:S01]  /*0a80*/  NOP ;  /* 0x0000000000007918 */ /* 0x000fe20000000000 */
[----:B-1----:R-:W-:-:S13]  /*0a90*/  ISETP.NE.AND P0, PT, R2, 0x1, PT ;  /* 0x000000010200780c */ /* 0x002fda0003f05270 */
[----:B------:R-:W-:Y:S05]  /*0aa0*/  @P0 BRA `(.L_x_11) ;  /* 0x0000000000480947 */ /* 0x000fea0003800000 */
[----:B------:R-:W1:Y:S01]  /*0ab0*/  S2UR UR6, SR_CgaCtaId ;  /* 0x00000000000679c3 */ /* 0x000e620000008800 */
[----:B------:R-:W-:Y:S01]  /*0ac0*/  UMOV UR9, 0x400 ;  /* 0x0000040000097882 */ /* 0x000fe20000000000 */
[----:B------:R-:W-:Y:S01]  /*0ad0*/  UMOV UR5, 0x20 ;  /* 0x0000002000057882 */ /* 0x000fe20000000000 */
[----:B------:R-:W-:Y:S01]  /*0ae0*/  UMOV UR4, 0x80 ;  /* 0x0000008000047882 */ /* 0x000fe20000000000 */
[----:B------:R-:W-:-:S04]  /*0af0*/  UIADD3 UR10, UPT, UPT, -UR5, 0x100000, URZ ;  /* 0x00100000050a7890 */ /* 0x000fc8000fffe1ff */
[----:B------:R-:W-:Y:S02]  /*0b00*/  USHF.L.U32 UR11, UR10, 0xb, URZ ;  /* 0x0000000b0a0b7899 */ /* 0x000fe400080006ff */
[----:B------:R-:W-:Y:S02]  /*0b10*/  USHF.L.U32 UR10, UR10, 0x1, URZ ;  /* 0x000000010a0a7899 */ /* 0x000fe400080006ff */
[----:B------:R-:W-:-:S04]  /*0b20*/  UIADD3 UR4, UPT, UPT, -UR4, 0x100000, URZ ;  /* 0x0010000004047890 */ /* 0x000fc8000fffe1ff */
[----:B------:R-:W-:Y:S02]  /*0b30*/  USHF.L.U32 UR5, UR4, 0xb, URZ ;  /* 0x0000000b04057899 */ /* 0x000fe400080006ff */
[----:B------:R-:W-:Y:S01]  /*0b40*/  USHF.L.U32 UR4, UR4, 0x1, URZ ;  /* 0x0000000104047899 */ /* 0x000fe200080006ff */
[----:B------:R-:W-:Y:S01]  /*0b50*/  ELECT P0, URZ, PT ;  /* 0x0000000000ff782f */ /* 0x000fe20003800000 */
[----:B-1----:R-:W-:Y:S01]  /*0b60*/  ULEA UR6, UR6, UR9, 0x18 ;  /* 0x0000000906067291 */ /* 0x002fe2000f8ec0ff */
[----:B------:R-:W1:Y:S11]  /*0b70*/  FENCE.VIEW.ASYNC.S ;  /* 0x00000000000073c6 */ /* 0x000e760000000000 */
[----:B-1----:R1:W2:Y:S01]  /*0b80*/  SYNCS.EXCH.64 URZ, [UR6+0x240], UR10 ;  /* 0x0002400a06ff75b2 */ /* 0x0022a20008000100 */
[----:B------:R1:W3:Y:S01]  /*0b90*/  SYNCS.EXCH.64 URZ, [UR6+0x250], UR4 ;  /* 0x0002500406ff75b2 */ /* 0x0002e20008000100 */
[----:B------:R1:W4:Y:S01]  /*0ba0*/  SYNCS.EXCH.64 URZ, [UR6+0x248], UR10 ;  /* 0x0002480a06ff75b2 */ /* 0x0003220008000100 */
[----:B------:R1:W1:Y:S01]  /*0bb0*/  SYNCS.EXCH.64 URZ, [UR6+0x258], UR4 ;  /* 0x0002580406ff75b2 */ /* 0x0002620008000100 */
[----:B------:R-:W-:Y:S01]  /*0bc0*/  NOP ;  /* 0x0000000000007918 */ /* 0x000fe20000000000 */
.L_x_11:
[----:B------:R-:W2:Y:S01]  /*0bd0*/  SHFL.IDX PT, R2, R131, RZ, 0x1f ;  /* 0x00001fff83027589 */ /* 0x000ea200000e0000 */
[----:B------:R-:W-:Y:S01]  /*0be0*/  NOP ;  /* 0x0000000000007918 */ /* 0x000fe20000000000 */
[----:B--2---:R-:W-:-:S13]  /*0bf0*/  ISETP.NE.AND P0, PT, R2, 0x3, PT ;  /* 0x000000030200780c */ /* 0x004fda0003f05270 */
[----:B------:R-:W-:Y:S05]  /*0c00*/  @P0 BRA `(.L_x_12) ;  /* 0x0000000000300947 */ /* 0x000fea0003800000 */
[----:B-1----:R-:W1:Y:S01]  /*0c10*/  S2UR UR5, SR_CgaCtaId ;  /* 0x00000000000579c3 */ /* 0x002e620000008800 */
[----:B------:R-:W-:Y:S01]  /*0c20*/  UMOV UR6, 0x400 ;  /* 0x0000040000067882 */ /* 0x000fe20000000000 */
[----:B------:R-:W-:Y:S01]  /*0c30*/  UMOV UR4, 0x20 ;  /* 0x0000002000047882 */ /* 0x000fe20000000000 */
[----:B------:R-:W-:Y:S01]  /*0c40*/  ELECT P0, URZ, PT ;  /* 0x0000000000ff782f */ /* 0x000fe20003800000 */
[----:B------:R-:W-:-:S04]  /*0c50*/  UIADD3 UR10, UPT, UPT, -UR4, 0x100000, URZ ;  /* 0x00100000040a7890 */ /* 0x000fc8000fffe1ff */
[----:B------:R-:W-:Y:S02]  /*0c60*/  USHF.L.U32 UR11, UR10, 0xb, URZ ;  /* 0x0000000b0a0b7899 */ /* 0x000fe400080006ff */
[----:B------:R-:W-:Y:S02]  /*0c70*/  USHF.L.U32 UR10, UR10, 0x1, URZ ;  /* 0x000000010a0a7899 */ /* 0x000fe400080006ff */
[----:B-1----:R-:W-:Y:S01]  /*0c80*/  ULEA UR5, UR5, UR6, 0x18 ;  /* 0x0000000605057291 */ /* 0x002fe2000f8ec0ff */
[----:B------:R-:W1:Y:S11]  /*0c90*/  FENCE.VIEW.ASYNC.S ;  /* 0x00000000000073c6 */ /* 0x000e760000000000 */
[----:B-1----:R2:W1:Y:S01]  /*0ca0*/  SYNCS.EXCH.64 URZ, [UR5+0x260], UR10 ;  /* 0x0002600a05ff75b2 */ /* 0x0024620008000100 */
[----:B------:R2:W1:Y:S02]  /*0cb0*/  SYNCS.EXCH.64 URZ, [UR5+0x268], UR10 ;  /* 0x0002680a05ff75b2 */ /* 0x0004640008000100 */
[----:B--2---:R-:W-:Y:S01]  /*0cc0*/  NOP ;  /* 0x0000000000007918 */ /* 0x004fe20000000000 */
.L_x_12:
[----:B------:R-:W2:Y:S01]  /*0cd0*/  SHFL.IDX PT, R2, R131, RZ, 0x1f ;  /* 0x00001fff83027589 */ /* 0x000ea200000e0000 */
[----:B------:R-:W-:Y:S01]  /*0ce0*/  NOP ;  /* 0x0000000000007918 */ /* 0x000fe20000000000 */
[----:B--2---:R-:W-:-:S13]  /*0cf0*/  ISETP.NE.AND P0, PT, R2, 0x4, PT ;  /* 0x000000040200780c */ /* 0x004fda0003f05270 */
[----:B------:R-:W-:Y:S05]  /*0d00*/  @P0 BRA `(.L_x_13) ;  /* 0x00000000004c0947 */ /* 0x000fea0003800000 */
[----:B-1----:R-:W1:Y:S01]  /*0d10*/  S2UR UR5, SR_CgaCtaId ;  /* 0x00000000000579c3 */ /* 0x002e620000008800 */
[----:B------:R-:W-:Y:S01]  /*0d20*/  UMOV UR9, 0x100 ;  /* 0x0000010000097882 */ /* 0x000fe20000000000 */
[----:B------:R-:W-:Y:S01]  /*0d30*/  UMOV UR6, 0x400 ;  /* 0x0000040000067882 */ /* 0x000fe20000000000 */
[----:B------:R-:W-:Y:S01]  /*0d40*/  USEL UR9, UR9, 0xe0, UP2 ;  /* 0x000000e009097887 */ /* 0x000fe20009000000 */
[----:B------:R-:W-:Y:S01]  /*0d50*/  UMOV UR4, 0x1 ;  /* 0x0000000100047882 */ /* 0x000fe20000000000 */
[----:B------:R-:W-:Y:S01]  /*0d60*/  ELECT P0, URZ, PT ;  /* 0x0000000000ff782f */ /* 0x000fe20003800000 */
[----:B------:R-:W-:-:S04]  /*0d70*/  UIADD3 UR10, UPT, UPT, -UR4, 0x100000, URZ ;  /* 0x00100000040a7890 */ /* 0x000fc8000fffe1ff */
[----:B------:R-:W-:Y:S02]  /*0d80*/  USHF.L.U32 UR11, UR10, 0xb, URZ ;  /* 0x0000000b0a0b7899 */ /* 0x000fe400080006ff */
[----:B------:R-:W-:Y:S02]  /*0d90*/  USHF.L.U32 UR10, UR10, 0x1, URZ ;  /* 0x000000010a0a7899 */ /* 0x000fe400080006ff */
[----:B------:R-:W-:-:S04]  /*0da0*/  UIADD3 UR12, UPT, UPT, -UR9, 0x100000, URZ ;  /* 0x00100000090c7890 */ /* 0x000fc8000fffe1ff */
[----:B------:R-:W-:Y:S02]  /*0db0*/  USHF.L.U32 UR13, UR12, 0xb, URZ ;  /* 0x0000000b0c0d7899 */ /* 0x000fe400080006ff */
[----:B------:R-:W-:Y:S02]  /*0dc0*/  USHF.L.U32 UR12, UR12, 0x1, URZ ;  /* 0x000000010c0c7899 */ /* 0x000fe400080006ff */
[----:B-1----:R-:W-:Y:S01]  /*0dd0*/  ULEA UR5, UR5, UR6, 0x18 ;  /* 0x0000000605057291 */ /* 0x002fe2000f8ec0ff */
[----:B------:R-:W1:Y:S11]  /*0de0*/  FENCE.VIEW.ASYNC.S ;  /* 0x00000000000073c6 */ /* 0x000e760000000000 */
[----:B-1----:R2:W1:Y:S01]  /*0df0*/  SYNCS.EXCH.64 URZ, [UR5+0x270], UR10 ;  /* 0x0002700a05ff75b2 */ /* 0x0024620008000100 */
[----:B------:R2:W1:Y:S01]  /*0e00*/  SYNCS.EXCH.64 URZ, [UR5+0x280], UR12 ;  /* 0x0002800c05ff75b2 */ /* 0x0004620008000100 */
[----:B------:R2:W1:Y:S01]  /*0e10*/  SYNCS.EXCH.64 URZ, [UR5+0x278], UR10 ;  /* 0x0002780a05ff75b2 */ /* 0x0004620008000100 */
[----:B------:R2:W1:Y:S02]  /*0e20*/  SYNCS.EXCH.64 URZ, [UR5+0x288], UR12 ;  /* 0x0002880c05ff75b2 */ /* 0x0004640008000100 */
[----:B--2---:R-:W-:Y:S01]  /*0e30*/  NOP ;  /* 0x0000000000007918 */ /* 0x004fe20000000000 */
.L_x_13:
[----:B------:R-:W2:Y:S01]  /*0e40*/  SHFL.IDX PT, R2, R131, RZ, 0x1f ;  /* 0x00001fff83027589 */ /* 0x000ea200000e0000 */
[----:B------:R-:W-:Y:S01]  /*0e50*/  NOP ;  /* 0x0000000000007918 */ /* 0x000fe20000000000 */
[----:B--2---:R-:W-:-:S13]  /*0e60*/  ISETP.NE.AND P0, PT, R2, 0x5, PT ;  /* 0x000000050200780c */ /* 0x004fda0003f05270 */
[----:B------:R-:W-:Y:S05]  /*0e70*/  @P0 BRA `(.L_x_14) ;  /* 0x0000000000580947 */ /* 0x000fea0003800000 */
[----:B-1----:R-:W1:Y:S01]  /*0e80*/  S2UR UR6, SR_CgaCtaId ;  /* 0x00000000000679c3 */ /* 0x002e620000008800 */
        /* <DEDUP_REMOVED lines=12> */
[----:B-1----:R2:W1:Y:S01]  /*0f50*/  SYNCS.EXCH.64 URZ, [UR6+0x290], UR10 ;  /* 0x0002900a06ff75b2 */ /* 0x0024620008000100 */
[----:B------:R2:W1:Y:S01]  /*0f60*/  SYNCS.EXCH.64 URZ, [UR6+0x2b0], UR4 ;  /* 0x0002b00406ff75b2 */ /* 0x0004620008000100 */
[----:B------:R2:W1:Y:S01]  /*0f70*/  SYNCS.EXCH.64 URZ, [UR6+0x298], UR10 ;  /* 0x0002980a06ff75b2 */ /* 0x0004620008000100 */
[----:B------:R2:W1:Y:S01]  /*0f80*/  SYNCS.EXCH.64 URZ, [UR6+0x2b8], UR4 ;  /* 0x0002b80406ff75b2 */ /* 0x0004620008000100 */
[----:B------:R2:W1:Y:S01]  /*0f90*/  SYNCS.EXCH.64 URZ, [UR6+0x2a0], UR10 ;  /* 0x0002a00a06ff75b2 */ /* 0x0004620008000100 */
[----:B------:R2:W1:Y:S01]  /*0fa0*/  SYNCS.EXCH.64 URZ, [UR6+0x2c0], UR4 ;  /* 0x0002c00406ff75b2 */ /* 0x0004620008000100 */
[----:B------:R2:W1:Y:S01]  /*0fb0*/  SYNCS.EXCH.64 URZ, [UR6+0x2a8], UR10 ;  /* 0x0002a80a06ff75b2 */ /* 0x0004620008000100 */
[----:B------:R2:W1:Y:S02]  /*0fc0*/  SYNCS.EXCH.64 URZ, [UR6+0x2c8], UR4 ;  /* 0x0002c80406ff75b2 */ /* 0x0004640008000100 */
[----:B--2---:R-:W-:Y:S01]  /*0fd0*/  NOP ;  /* 0x0000000000007918 */ /* 0x004fe20000000000 */
.L_x_14:
        /* <DEDUP_REMOVED lines=18> */
.L_x_15:
[----:B-1----:R-:W1:Y:S01]  /*1100*/  S2UR UR5, SR_CTAID.X ;  /* 0x00000000000579c3 */ /* 0x002e620000002500 */
[----:B------:R-:W-:-:S05]  /*1110*/  CS2R.32 R125, SR_CgaSize ;  /* 0x00000000007d7805 */ /* 0x000fca0000008a00 */
[----:B------:R-:W-:-:S05]  /*1120*/  IMAD R125, R125, -0xa0, RZ ;  /* 0xffffff607d7d7824 */ /* 0x000fca00078e02ff */
[----:B------:R-:W-:-:S14]  /*1130*/  R2UR UR9, R125 ;  /* 0x000000007d0972ca */ /* 0x000fdc00000e0000 */
[----:B------:R-:W2:Y:S01]  /*1140*/  LDCU UR9, c[0x0][UR9+0x2b0] ;  /* 0x00005600090977ac */ /* 0x000ea20008000800 */
[----:B------:R-:W-:Y:S01]  /*1150*/  NOP ;  /* 0x0000000000007918 */ /* 0x000fe20000000000 */
[----:B------:R-:W-:-:S05]  /*1160*/  CS2R.32 R125, SR_CgaSize ;  /* 0x00000000007d7805 */ /* 0x000fca0000008a00 */
[----:B------:R-:W-:-:S05]  /*1170*/  IMAD R125, R125, -0xa0, RZ ;  /* 0xffffff607d7d7824 */ /* 0x000fca00078e02ff */
[----:B------:R-:W-:-:S14]  /*1180*/  R2UR UR6, R125 ;  /* 0x000000007d0672ca */ /* 0x000fdc00000e0000 */
[----:B------:R-:W3:Y:S01]  /*1190*/  LDCU UR6, c[0x0][UR6+0x2b4] ;  /* 0x00005680060677ac */ /* 0x000ee20008000800 */
[----:B------:R-:W4:Y:S08]  /*11a0*/  S2UR UR4, SR_CTAID.Y ;  /* 0x00000000000479c3 */ /* 0x000f300000002600 */
[----:B------:R-:W3:Y:S01]  /*11b0*/  LDC R10, c[0x0][0xb24] ;  /* 0x0002c900ff0a7b82 */ /* 0x000ee20000000800 */
[----:B-1----:R-:W-:-:S02]  /*11c0*/  I2FP.F32.U32 R123, UR5 ;  /* 0x00000005007b7c45 */ /* 0x002fc40008201000 */
[----:B------:R-:W-:-:S05]  /*11d0*/  CS2R.32 R3, SR_CgaSize ;  /* 0x0000000000037805 */ /* 0x000fca0000008a00 */
[----:B------:R-:W-:-:S06]  /*11e0*/  IMAD R3, R3, -0xa0, RZ ;  /* 0xffffff6003037824 */ /* 0x000fcc00078e02ff */
[----:B------:R-:W1:Y:S01]  /*11f0*/  LDC R3, c[0x0][R3+0x2a0] ;  /* 0x0000a80003037b82 */ /* 0x000e620000000800 */
[----:B------:R-:W-:Y:S01]  /*1200*/  MOV R125, UR5 ;  /* 0x00000005007d7c02 */ /* 0x000fe20008000f00 */
[----:B--2---:R-:W-:Y:S01]  /*1210*/  FMUL R123, R123, UR9 ;  /* 0x000000097b7b7c20 */ /* 0x004fe20008400000 */
[----:B----4-:R-:W-:Y:S02]  /*1220*/  I2FP.F32.U32 R122, UR4 ;  /* 0x00000004007a7c45 */ /* 0x010fe40008201000 */
[----:B------:R-:W-:-:S05]  /*1230*/  CS2R.32 R2, SR_CgaSize ;  /* 0x0000000000027805 */ /* 0x000fca0000008a00 */
[----:B------:R-:W-:-:S06]  /*1240*/  IMAD R2, R2, -0xa0, RZ ;  /* 0xffffff6002027824 */ /* 0x000fcc00078e02ff */
[----:B------:R-:W2:Y:S01]  /*1250*/  LDC R2, c[0x0][R2+0x2a4] ;  /* 0x0000a90002027b82 */ /* 0x000ea20000000800 */
[----:B------:R-:W-:Y:S01]  /*1260*/  MOV R124, UR4 ;  /* 0x00000004007c7c02 */ /* 0x000fe20008000f00 */
[----:B------:R-:W4:Y:S01]  /*1270*/  F2I.U32.TRUNC.NTZ R123, R123 ;  /* 0x0000007b007b7305 */ /* 0x000f22000020f000 */
[----:B---3--:R-:W-:-:S05]  /*1280*/  FMUL R122, R122, UR6 ;  /* 0x000000067a7a7c20 */ /* 0x008fca0008400000 */
[----:B------:R-:W-:Y:S01]  /*1290*/  BAR.SYNC.DEFER_BLOCKING 0x0 ;  /* 0x0000000000007b1d */ /* 0x000fe20000010000 */
[----:B------:R-:W-:-:S05]  /*12a0*/  ISETP.GE.AND P0, PT, R10, 0x1, PT ;  /* 0x000000010a00780c */ /* 0x000fca0003f06270 */
[----:B------:R-:W3:Y:S02]  /*12b0*/  F2I.U32.TRUNC.NTZ R122, R122 ;  /* 0x0000007a007a7305 */ /* 0x000ee4000020f000 */
[----:B------:R-:W2:Y:S01]  /*12c0*/  S2UR UR36, SR_CTAID.Z ;  /* 0x00000000002479c3 */ /* 0x000ea20000002700 */
[----:B----4-:R-:W-:-:S05]  /*12d0*/  IADD3 R123, PT, PT, -R123, RZ, RZ ;  /* 0x000000ff7b7b7210 */ /* 0x010fca0007ffe1ff */
[----:B-1----:R-:W-:Y:S01]  /*12e0*/  IMAD R123, R3, R123, UR5 ;  /* 0x00000005037b7e24 */ /* 0x002fe2000f8e027b */
[----:B---3--:R-:W-:-:S05]  /*12f0*/  IADD3 R122, PT, PT, -R122, RZ, RZ ;  /* 0x000000ff7a7a7210 */ /* 0x008fca0007ffe1ff */
[----:B--2---:R-:W-:Y:S01]  /*1300*/  IMAD R122, R2, R122, UR4 ;  /* 0x00000004027a7e24 */ /* 0x004fe2000f8e027a */
[----:B------:R-:W-:Y:S06]  /*1310*/  @!P0 BRA `(.L_x_16) ;  /* 0x0000000000b88947 */ /* 0x000fec0003800000 */
[----:B------:R-:W1:Y:S01]  /*1320*/  LDC.64 R4, c[0x0][0xb18] ;  /* 0x0002c600ff047b82 */ /* 0x000e620000000a00 */
[----:B------:R-:W-:-:S07]  /*1330*/  ISETP.NE.AND P0, PT, R10, 0x1, PT ;  /* 0x000000010a00780c */ /* 0x000fce0003f05270 */
[----:B------:R-:W2:Y:S08]  /*1340*/  LDC R9, c[0x0][0xb0c] ;  /* 0x0002c300ff097b82 */ /* 0x000eb00000000800 */
[----:B------:R-:W3:Y:S08]  /*1350*/  LDC R12, c[0x0][0x370] ;  /* 0x0000dc00ff0c7b82 */ /* 0x000ef00000000800 */
[----:B------:R-:W4:Y:S01]  /*1360*/  LDC R11, c[0x0][0x374] ;  /* 0x0000dd00ff0b7b82 */ /* 0x000f220000000800 */
[----:B-1----:R-:W-:-:S07]  /*1370*/  ISETP.NE.AND P1, PT, R4, 0x1, PT ;  /* 0x000000010400780c */ /* 0x002fce0003f25270 */
[----:B------:R-:W3:Y:S01]  /*1380*/  LDC.64 R6, c[0x0][0xb10] ;  /* 0x0002c400ff067b82 */ /* 0x000ee20000000a00 */
[----:B--2---:R-:W-:-:S07]  /*1390*/  ISETP.NE.AND P2, PT, R9, 0x1, PT ;  /* 0x000000010900780c */ /* 0x004fce0003f45270 */
[----:B------:R-:W1:Y:S08]  /*13a0*/  LDC R8, c[0x0][0xb20] ;  /* 0x0002c800ff087b82 */ /* 0x000e700000000800 */
[----:B------:R-:W2:Y:S01]  /*13b0*/  LDC.64 R2, c[0x0][0xb28] ;  /* 0x0002ca00ff027b82 */ /* 0x000ea20000000a00 */
[----:B----4-:R-:W-:-:S04]  /*13c0*/  IMAD.HI.U32 R13, R11, R5, RZ ;  /* 0x000000050b0d7227 */ /* 0x010fc800078e00ff */
[----:B------:R-:W-:-:S04]  /*13d0*/  IMAD.HI.U32 R5, R124, R5, RZ ;  /* 0x000000057c057227 */ /* 0x000fc800078e00ff */
[----:B---3--:R-:W-:-:S05]  /*13e0*/  IMAD.HI.U32 R14, R12, R6, RZ ;  /* 0x000000060c0e7227 */ /* 0x008fca00078e00ff */
[-C--:B------:R-:W-:Y:S01]  /*13f0*/  @P2 SHF.R.U32.HI R12, RZ, R7.reuse, R14 ;  /* 0x00000007ff0c2219 */ /* 0x080fe2000001160e */
[----:B------:R-:W-:Y:S01]  /*1400*/  IMAD.HI.U32 R14, R125, R6, RZ ;  /* 0x000000067d0e7227 */ /* 0x000fe200078e00ff */
[-C--:B-1----:R-:W-:Y:S02]  /*1410*/  @P1 SHF.R.U32.HI R11, RZ, R8.reuse, R13 ;  /* 0x00000008ff0b1219 */ /* 0x082fe4000001160d */
[----:B------:R-:W-:Y:S02]  /*1420*/  SHF.R.U32.HI R5, RZ, R8, R5 ;  /* 0x00000008ff057219 */ /* 0x000fe40000011605 */
[----:B------:R-:W-:Y:S02]  /*1430*/  SHF.R.U32.HI R14, RZ, R7, R14 ;  /* 0x00000007ff0e7219 */ /* 0x000fe4000001160e */
[----:B------:R-:W-:Y:S01]  /*1440*/  SEL R5, R124, R5, !P1 ;  /* 0x000000057c057207 */ /* 0x000fe20004800000 */
[----:B--2---:R-:W-:Y:S01]  /*1450*/  IMAD.HI.U32 R13, R11, R2, RZ ;  /* 0x000000020b0d7227 */ /* 0x004fe200078e00ff */
[----:B------:R-:W-:-:S03]  /*1460*/  SEL R14, R125, R14, !P2 ;  /* 0x0000000e7d0e7207 */ /* 0x000fc60005000000 */
[----:B------:R-:W-:Y:S01]  /*1470*/  IMAD.HI.U32 R6, R12, R2, RZ ;  /* 0x000000020c067227 */ /* 0x000fe200078e00ff */
[----:B------:R-:W-:-:S04]  /*1480*/  @P0 SHF.R.U32.HI R11, RZ, R3, R13 ;  /* 0x00000003ff0b0219 */ /* 0x000fc8000001160d */
[----:B------:R-:W-:Y:S01]  /*1490*/  @P0 SHF.R.U32.HI R12, RZ, R3, R6 ;  /* 0x00000003ff0c0219 */ /* 0x000fe20000011606 */
[----:B------:R-:W-:-:S04]  /*14a0*/  IMAD R11, R11, R10, RZ ;  /* 0x0000000a0b0b7224 */ /* 0x000fc800078e02ff */
[----:B------:R-:W-:Y:S01]  /*14b0*/  IMAD R6, R12, R10, RZ ;  /* 0x0000000a0c067224 */ /* 0x000fe200078e02ff */
[----:B------:R-:W-:-:S04]  /*14c0*/  ISETP.GE.AND P1, PT, R5, R11, PT ;  /* 0x0000000b0500720c */ /* 0x000fc80003f26270 */
[----:B------:R-:W-:Y:S01]  /*14d0*/  ISETP.GE.OR P1, PT, R14, R6, P1 ;  /* 0x000000060e00720c */ /* 0x000fe20000f26670 */
[----:B------:R-:W-:-:S05]  /*14e0*/  IMAD.HI.U32 R6, R5, R2, RZ ;  /* 0x0000000205067227 */ /* 0x000fca00078e00ff */
[----:B------:R-:W-:-:S04]  /*14f0*/  SHF.R.U32.HI R6, RZ, R3, R6 ;  /* 0x00000003ff067219 */ /* 0x000fc80000011606 */
[----:B------:R-:W-:-:S03]  /*1500*/  SEL R6, R5, R6, !P0 ;  /* 0x0000000605067207 */ /* 0x000fc60004000000 */
[----:B------:R-:W-:Y:S01]  /*1510*/  @!P1 IMAD.HI.U32 R7, R14, R2, RZ ;  /* 0x000000020e079227 */ /* 0x000fe200078e00ff */
[----:B------:R-:W-:-:S04]  /*1520*/  IADD3 R2, PT, PT, -R6, RZ, RZ ;  /* 0x000000ff06027210 */ /* 0x000fc80007ffe1ff */
[----:B------:R-:W-:Y:S01]  /*1530*/  @!P1 SHF.R.U32.HI R3, RZ, R3, R7 ;  /* 0x00000003ff039219 */ /* 0x000fe20000011607 */
[----:B------:R-:W-:Y:S01]  /*1540*/  IMAD R2, R10, R2, R5 ;  /* 0x000000020a027224 */ /* 0x000fe200078e0205 */
[----:B------:R-:W-:Y:S02]  /*1550*/  IADD3 R7, PT, PT, -R5, RZ, RZ ;  /* 0x000000ff05077210 */ /* 0x000fe40007ffe1ff */
[----:B------:R-:W-:-:S03]  /*1560*/  @!P1 SEL R3, R14, R3, !P0 ;  /* 0x000000030e039207 */ /* 0x000fc60004000000 */
[----:B------:R-:W-:Y:S02]  /*1570*/  IMAD R7, R4, R7, R124 ;  /* 0x0000000704077224 */ /* 0x000fe400078e027c */
[--C-:B------:R-:W-:Y:S02]  /*1580*/  @!P1 IMAD.IADD R6, R6, 0x1, -R3.reuse ;  /* 0x0000000106069824 */ /* 0x100fe400078e0a03 */
[----:B------:R-:W-:Y:S01]  /*1590*/  @!P1 IMAD R3, R2, R12, R3 ;  /* 0x0000000c02039224 */ /* 0x000fe200078e0203 */
[----:B------:R-:W-:Y:S01]  /*15a0*/  IADD3 R2, PT, PT, -R14, RZ, RZ ;  /* 0x000000ff0e027210 */ /* 0x000fe20007ffe1ff */
[----:B------:R-:W-:Y:S02]  /*15b0*/  @!P1 IMAD R5, R6, R10, R14 ;  /* 0x0000000a06059224 */ /* 0x000fe400078e020e */
[----:B------:R-:W-:Y:S02]  /*15c0*/  @!P1 IMAD.MOV.U32 R14, RZ, RZ, R3 ;  /* 0x000000ffff0e9224 */ /* 0x000fe400078e0003 */
[----:B------:R-:W-:-:S02]  /*15d0*/  IMAD R2, R9, R2, R125 ;  /* 0x0000000209027224 */ /* 0x000fc400078e027d */
[----:B------:R-:W-:Y:S02]  /*15e0*/  IMAD R124, R5, R4, R7 ;  /* 0x00000004057c7224 */ /* 0x000fe400078e0207 */
[----:B------:R-:W-:Y:S02]  /*15f0*/  IMAD R125, R14, R9, R2 ;  /* 0x000000090e7d7224 */ /* 0x000fe400078e0202 */
.L_x_16:
[----:B------:R-:W1:Y:S01]  /*1600*/  LDCU UR4, c[0x0][0xb30] ;  /* 0x00016600ff0477ac */ /* 0x000e620008000800 */
[----:B------:R-:W2:Y:S08]  /*1610*/  S2UR UR38, SR_CgaCtaId ;  /* 0x00000000002679c3 */ /* 0x000eb00000008800 */
[----:B------:R-:W3:Y:S01]  /*1620*/  LDC R60, c[0x0][0xb24] ;  /* 0x0002c900ff3c7b82 */ /* 0x000ee20000000800 */
[----:B-1----:R-:W-:-:S09]  /*1630*/  UISETP.NE.AND UP1, UPT, UR4, 0x1, UPT ;  /* 0x000000010400788c */ /* 0x002fd2000bf25270 */
[----:B--2---:R-:W-:Y:S05]  /*1640*/  BRA.U UP1, `(.L_x_17) ;  /* 0x0000000101407547 */ /* 0x004fea000b800000 */
[----:B------:R-:W1:Y:S08]  /*1650*/  LDC.64 R4, c[0x0][0xb10] ;  /* 0x0002c400ff047b82 */ /* 0x000e700000000a00 */
[----:B------:R-:W2:Y:S08]  /*1660*/  LDC.64 R2, c[0x0][0xb18] ;  /* 0x0002c600ff027b82 */ /* 0x000eb00000000a00 */
[----:B------:R-:W4:Y:S08]  /*1670*/  LDC R6, c[0x0][0xb20] ;  /* 0x0002c800ff067b82 */ /* 0x000f300000000800 */
[----:B------:R-:W3:Y:S01]  /*1680*/  LDC R7, c[0x0][0xb0c] ;  /* 0x0002c300ff077b82 */ /* 0x000ee20000000800 */
[----:B-1----:R-:W-:-:S05]  /*1690*/  IMAD.HI.U32 R4, R125, R4, RZ ;  /* 0x000000047d047227 */ /* 0x002fca00078e00ff */
[----:B------:R-:W-:Y:S01]  /*16a0*/  SHF.R.U32.HI R4, RZ, R5, R4 ;  /* 0x00000005ff047219 */ /* 0x000fe20000011604 */
[----:B--2---:R-:W-:Y:S01]  /*16b0*/  IMAD.HI.U32 R3, R124, R3, RZ ;  /* 0x000000037c037227 */ /* 0x004fe200078e00ff */
[----:B------:R-:W-:-:S04]  /*16c0*/  ISETP.NE.AND P0, PT, R2, 0x1, PT ;  /* 0x000000010200780c */ /* 0x000fc80003f05270 */
[----:B----4-:R-:W-:-:S04]  /*16d0*/  SHF.R.U32.HI R3, RZ, R6, R3 ;  /* 0x00000006ff037219 */ /* 0x010fc80000011603 */
[----:B------:R-:W-:Y:S02]  /*16e0*/  SEL R3, R124, R3, !P0 ;  /* 0x000000037c037207 */ /* 0x000fe40004000000 */
[----:B---3--:R-:W-:-:S04]  /*16f0*/  ISETP.NE.AND P1, PT, R7, 0x1, PT ;  /* 0x000000010700780c */ /* 0x008fc80003f25270 */
[----:B------:R-:W-:-:S05]  /*1700*/  SEL R4, R125, R4, !P1 ;  /* 0x000000047d047207 */ /* 0x000fca0004800000 */
[----:B------:R-:W-:Y:S02]  /*1710*/  IMAD.IADD R5, R3, 0x1, -R4 ;  /* 0x0000000103057824 */ /* 0x000fe400078e0a04 */
[----:B------:R-:W-:Y:S02]  /*1720*/  IMAD.IADD R3, R4, 0x1, -R3 ;  /* 0x0000000104037824 */ /* 0x000fe400078e0a03 */
[----:B------:R-:W-:Y:S02]  /*1730*/  IMAD R125, R5, R7, R125 ;  /* 0x00000007057d7224 */ /* 0x000fe400078e027d */
[----:B------:R-:W-:-:S07]  /*1740*/  IMAD R124, R3, R2, R124 ;  /* 0x00000002037c7224 */ /* 0x000fce00078e027c */
.L_x_17:
[----:B------:R-:W-:Y:S01]  /*1750*/  BAR.SYNC.DEFER_BLOCKING 0x0 ;  /* 0x0000000000007b1d */ /* 0x000fe20000010000 */
[----:B------:R-:W-:Y:S01]  /*1760*/  UISETP.NE.AND UP1, UPT, UR8, 0x2, UPT ;  /* 0x000000020800788c */ /* 0x000fe2000bf25270 */
[----:B------:R-:W-:Y:S02]  /*1770*/  ISETP.NE.OR P5, PT, R0, 0x2, !P5 ;  /* 0x000000020000780c */ /* 0x000fe40006fa5670 */
[----:B------:R-:W-:-:S06]  /*1780*/  LOP3.LUT R2, R138, 0x1f, RZ, 0xc0, !PT ;  /* 0x0000001f8a027812 */ /* 0x000fcc00078ec0ff */
[----:B------:R-:W-:Y:S05]  /*1790*/  BRA.U UP1, `(.L_x_18) ;  /* 0x0000002101dc7547 */ /* 0x000fea000b800000 */
[----:B------:R-:W1:Y:S01]  /*17a0*/  LDCU UR15, c[0x0][0x38c] ;  /* 0x00007180ff0f77ac */ /* 0x000e620008000800 */
[----:B------:R-:W2:Y:S01]  /*17b0*/  LDC R8, c[0x0][0x370] ;  /* 0x0000dc00ff087b82 */ /* 0x000ea20000000800 */
[----:B------:R-:W-:Y:S01]  /*17c0*/  PLOP3.LUT P1, PT, PT, PT, UP2, 0x80, 0x8 ;  /* 0x000000000008781c */ /* 0x000fe20003f2f028 */
[----:B------:R-:W-:Y:S01]  /*17d0*/  IMAD.MOV.U32 R15, RZ, RZ, 0x1 ;  /* 0x00000001ff0f7424 */ /* 0x000fe200078e00ff */
[----:B------:R-:W-:Y:S01]  /*17e0*/  ISETP.EQ.OR P4, PT, R2, RZ, P5 ;  /* 0x000000ff0200720c */ /* 0x000fe20002f82670 */
[----:B------:R-:W-:Y:S01]  /*17f0*/  IMAD.MOV.U32 R14, RZ, RZ, RZ ;  /* 0x000000ffff0e7224 */ /* 0x000fe200078e00ff */
[----:B------:R-:W-:Y:S02]  /*1800*/  PLOP3.LUT P1, PT, P1, PT, PT, 0x8, 0x80 ;  /* 0x000000000080781c */ /* 0x000fe40000f2e170 */
[----:B------:R-:W-:Y:S01]  /*1810*/  CS2R R12, SRZ ;  /* 0x00000000000c7805 */ /* 0x000fe2000001ff00 */
[----:B------:R-:W-:Y:S01]  /*1820*/  IMAD.MOV.U32 R11, RZ, RZ, 0x1 ;  /* 0x00000001ff0b7424 */ /* 0x000fe200078e00ff */
[----:B------:R-:W4:Y:S01]  /*1830*/  LDC R0, c[0x0][0x374] ;  /* 0x0000dd00ff007b82 */ /* 0x000f220000000800 */
[----:B------:R-:W2:Y:S01]  /*1840*/  LDCU.64 UR24, c[0x0][0x348] ;  /* 0x00006900ff1877ac */ /* 0x000ea20008000a00 */
[----:B------:R-:W-:Y:S01]  /*1850*/  UMOV UR13, URZ ;  /* 0x000000ff000d7c82 */ /* 0x000fe20008000000 */
[----:B-1----:R-:W-:-:S04]  /*1860*/  UIADD3 UR5, UPT, UPT, UR15, 0xf, URZ ;  /* 0x0000000f0f057890 */ /* 0x002fc8000fffe0ff */
[----:B------:R-:W-:-:S04]  /*1870*/  USHF.R.S32.HI UR4, URZ, 0x1f, UR5 ;  /* 0x0000001fff047899 */ /* 0x000fc80008011405 */
[----:B------:R-:W-:-:S04]  /*1880*/  ULEA.HI UR4, UR4, UR5, URZ, 0x4 ;  /* 0x0000000504047291 */ /* 0x000fc8000f8f20ff */
[----:B------:R-:W-:Y:S02]  /*1890*/  USHF.R.S32.HI UR22, URZ, 0x4, UR4 ;  /* 0x00000004ff167899 */ /* 0x000fe40008011404 */
[----:B------:R-:W-:Y:S02]  /*18a0*/  UIADD3 UR4, UPT, UPT, UR15, -0x1, URZ ;  /* 0xffffffff0f047890 */ /* 0x000fe4000fffe0ff */
[----:B------:R-:W-:Y:S02]  /*18b0*/  UISETP.LT.U32.AND UP0, UPT, UR22, 0x24, UPT ;  /* 0x000000241600788c */ /* 0x000fe4000bf01070 */
[----:B------:R-:W-:Y:S02]  /*18c0*/  UISETP.GE.U32.AND UP1, UPT, UR4, -0x1f, UPT ;  /* 0xffffffe10400788c */ /* 0x000fe4000bf26070 */
[----:B------:R-:W-:Y:S02]  /*18d0*/  USEL UR21, UR22, 0x24, UP0 ;  /* 0x0000002416157887 */ /* 0x000fe40008000000 */
[----:B------:R-:W-:-:S02]  /*18e0*/  UIADD3 UR15, UPT, UPT, UR15, 0x1e, URZ ;  /* 0x0000001e0f0f7890 */ /* 0x000fc4000fffe0ff */
[----:B------:R-:W-:Y:S02]  /*18f0*/  UIADD3 UR7, UPT, UPT, UR21, -0x1, URZ ;  /* 0xffffffff15077890 */ /* 0x000fe4000fffe0ff */
[----:B------:R-:W-:-:S03]  /*1900*/  UIADD3 UR14, UPT, UPT, UR22, -UR21, URZ ;  /* 0x80000015160e7290 */ /* 0x000fc6000fffe0ff */
[----:B------:R-:W-:-:S04]  /*1910*/  @UP1 UIADD3 UR7, UPT, UPT, UR21, URZ, URZ ;  /* 0x000000ff15071290 */ /* 0x000fc8000fffe0ff */
[----:B--2---:R-:W-:-:S12]  /*1920*/  UIADD3 UR7, UPT, UPT, UR7, 0x1, URZ ;  /* 0x0000000107077890 */ /* 0x004fd8000fffe0ff */
.L_x_36:
[----:B------:R-:W-:Y:S01]  /*1930*/  UISETP.NE.AND UP0, UPT, UR38, URZ, UPT ;  /* 0x000000ff2600728c */ /* 0x000fe2000bf05270 */
[----:B------:R-:W1:Y:S08]  /*1940*/  S2UR UR38, SR_CgaCtaId ;  /* 0x00000000002679c3 */ /* 0x000e700000008800 */
[----:B------:R-:W-:Y:S05]  /*1950*/  BRA.U UP0, `(.L_x_19) ;  /* 0x0000000100347547 */ /* 0x000fea000b800000 */
[----:B------:R-:W2:Y:S01]  /*1960*/  S2R R2, SR_CgaCtaId ;  /* 0x0000000000027919 */ /* 0x000ea20000008800 */
[----:B------:R-:W-:-:S04]  /*1970*/  MOV R3, 0x400 ;  /* 0x0000040000037802 */ /* 0x000fc80000000f00 */
[----:B--2---:R-:W-:Y:S02]  /*1980*/  LEA R2, R2, R3, 0x18 ;  /* 0x0000000302027211 */ /* 0x004fe400078ec0ff */
[----:B------:R-:W-:-:S03]  /*1990*/  SHF.L.U32 R3, R11, 0x1f, RZ ;  /* 0x0000001f0b037819 */ /* 0x000fc600000006ff */
[----:B------:R-:W-:-:S04]  /*19a0*/  IMAD R2, R12, 0x8, R2 ;  /* 0x000000080c027824 */ /* 0x000fc800078e0202 */
[----:B------:R-:W2:Y:S02]  /*19b0*/  SYNCS.PHASECHK.TRANS64.TRYWAIT P0, [R2+URZ+0x2e0], R3 ;  /* 0x0002e003020075a7 */ /* 0x000ea400080011ff */
[----:B--2---:R-:W-:Y:S05]  /*19c0*/  @!P0 BRA `(.L_x_20) ;  /* 0x0000006400fc8947 */ /* 0x004fea0003800000 */
.L_x_137:
[----:B------:R-:W-:Y:S01]  /*19d0*/  VIADD R12, R12, 0x1 ;  /* 0x000000010c0c7836 */ /* 0x000fe20000000000 */
[----:B------:R2:W-:Y:S04]  /*19e0*/  SYNCS.ARRIVE.TRANS64.A1T0 RZ, [R2+URZ+0x2d0], RZ ;  /* 0x0002d0ff02ff79a7 */ /* 0x0005e800081000ff */
[----:B------:R-:W-:-:S04]  /*19f0*/  ISETP.NE.AND P0, PT, R12, 0x2, PT ;  /* 0x000000020c00780c */ /* 0x000fc80003f05270 */
[----:B------:R-:W-:Y:S02]  /*1a00*/  SEL R12, R12, RZ, P0 ;  /* 0x000000ff0c0c7207 */ /* 0x000fe40000000000 */
[----:B--2---:R-:W-:-:S04]  /*1a10*/  SEL R2, RZ, 0x1, P0 ;  /* 0x00000001ff027807 */ /* 0x004fc80000000000 */
[----:B------:R-:W-:-:S07]  /*1a20*/  LOP3.LUT R11, R11, R2, RZ, 0x3c, !PT ;  /* 0x000000020b0b7212 */ /* 0x000fce00078e3cff */
.L_x_19:
[----:B------:R-:W-:Y:S01]  /*1a30*/  UMOV UR4, 0x400 ;  /* 0x0000040000047882 */ /* 0x000fe20000000000 */
[----:B------:R-:W-:Y:S01]  /*1a40*/  SHF.L.U32 R2, R15, 0x1f, RZ ;  /* 0x0000001f0f027819 */ /* 0x000fe200000006ff */
[----:B-1----:R-:W-:Y:S01]  /*1a50*/  ULEA UR4, UR38, UR4, 0x18 ;  /* 0x0000000426047291 */ /* 0x002fe2000f8ec0ff */
[----:B------:R-:W-:Y:S01]  /*1a60*/  R2UR UR35, R125 ;  /* 0x000000007d2372ca */ /* 0x000fe200000e0000 */
[----:B------:R-:W-:Y:S01]  /*1a70*/  UISETP.GE.U32.AND UP0, UPT, UR15, 0x1f, UPT ;  /* 0x0000001f0f00788c */ /* 0x000fe2000bf06070 */
[----:B------:R-:W-:Y:S01]  /*1a80*/  R2UR UR11, R124 ;  /* 0x000000007c0b72ca */ /* 0x000fe200000e0000 */
[----:B------:R-:W-:Y:S01]  /*1a90*/  ULEA UR5, UR13, UR4, 0x3 ;  /* 0x000000040d057291 */ /* 0x000fe2000f8e18ff */
[----:B------:R-:W-:-:S08]  /*1aa0*/  UMOV UR23, URZ ;  /* 0x000000ff00177c82 */ /* 0x000fd00008000000 */
[----:B------:R1:W2:Y:S01]  /*1ab0*/  SYNCS.PHASECHK.TRANS64.TRYWAIT P0, [UR5+0x120], R2 ;  /* 0x00012002ff0075a7 */ /* 0x0002a20008001105 */
[----:B------:R-:W-:Y:S02]  /*1ac0*/  USHF.L.U32 UR35, UR35, 0x7, URZ ;  /* 0x0000000723237899 */ /* 0x000fe400080006ff */
[----:B------:R-:W-:Y:S01]  /*1ad0*/  UIMAD UR11, UR11, 0x30, URZ ;  /* 0x000000300b0b78a4 */ /* 0x000fe2000f8e02ff */
[----:B------:R-:W-:Y:S11]  /*1ae0*/  BRA.U !UP0, `(.L_x_21) ;  /* 0x0000000108a87547 */ /* 0x000ff6000b800000 */
[----:B------:R-:W-:Y:S01]  /*1af0*/  UMOV UR16, URZ ;  /* 0x000000ff00107c82 */ /* 0x000fe20008000000 */
[----:B------:R-:W-:-:S05]  /*1b00*/  UMOV UR6, UR13 ;  /* 0x0000000d00067c82 */ /* 0x000fca0008000000 */
.L_x_26:
[----:B--2---:R-:W-:Y:S01]  /*1b10*/  @!P5 MOV R3, 0x1600 ;  /* 0x000016000003d802 */ /* 0x004fe20000000f00 */
[----:B-1----:R-:W-:Y:S01]  /*1b20*/  ULEA UR33, UR6, UR4, 0x3 ;  /* 0x0000000406217291 */ /* 0x002fe2000f8e18ff */
[----:B--2---:R-:W-:Y:S11]  /*1b30*/  @P0 BRA `(.L_x_22) ;  /* 0x00000000000c0947 */ /* 0x004ff60003800000 */
[----:B------:R-:W-:Y:S04]  /*1b40*/  SHF.L.U32 R4, R15, 0x1f, RZ ;  /* 0x0000001f0f047819 */ /* 0x000fe800000006ff */
[----:B------:R-:W2:Y:S02]  /*1b50*/  SYNCS.PHASECHK.TRANS64.TRYWAIT P0, [UR33+0x120], R4 ;  /* 0x00012004ff0075a7 */ /* 0x000ea40008001121 */
[----:B--2---:R-:W-:Y:S05]  /*1b60*/  @!P0 BRA `(.L_x_23) ;  /* 0x0000006400a88947 */ /* 0x004fea0003800000 */
.L_x_22:
[----:B------:R2:W-:Y:S01]  /*1b70*/  @!P5 SYNCS.ARRIVE.TRANS64 RZ, [UR33], R3 ;  /* 0x00000003ffffd9a7 */ /* 0x0005e20008000021 */
[----:B------:R-:W-:Y:S04]  /*1b80*/  BSSY.RECONVERGENT B0, `(.L_x_24) ;  /* 0x0000003000007945 */ /* 0x000fe80003800200 */
[----:B------:R-:W-:Y:S05]  /*1b90*/  @P4 BRA `(.L_x_25) ;  /* 0x0000000000044947 */ /* 0x000fea0003800000 */
[----:B------:R-:W-:Y:S05]  /*1ba0*/  BPT.TRAP 0x1 ;  /* 0x000000040000795c */ /* 0x000fea0000300000 */
.L_x_25:
[----:B------:R-:W-:Y:S05]  /*1bb0*/  BSYNC.RECONVERGENT B0 ;  /* 0x0000000000007941 */ /* 0x000fea0003800200 */
.L_x_24:
[----:B------:R-:W-:Y:S02]  /*1bc0*/  UIADD3 UR13, UPT, UPT, UR6, 0x1, URZ ;  /* 0x00000001060d7890 */ /* 0x000fe4000fffe0ff */
[----:B------:R-:W-:Y:S02]  /*1bd0*/  UIADD3 UR18, UP1, UPT, UR24, 0x80, URZ ;  /* 0x0000008018127890 */ /* 0x000fe4000ff3e0ff */
[----:B------:R-:W-:Y:S02]  /*1be0*/  UISETP.NE.AND UP0, UPT, UR13, 0x24, UPT ;  /* 0x000000240d00788c */ /* 0x000fe4000bf05270 */
[----:B------:R-:W-:Y:S02]  /*1bf0*/  ULEA UR32, UR6, UR4, 0xc ;  /* 0x0000000406207291 */ /* 0x000fe4000f8e60ff */
[----:B------:R-:W-:Y:S02]  /*1c00*/  USEL UR9, URZ, 0x1, UP0 ;  /* 0x00000001ff097887 */ /* 0x000fe40008000000 */
[----:B------:R-:W-:Y:S02]  /*1c10*/  USEL UR13, UR13, URZ, UP0 ;  /* 0x000000ff0d0d7287 */ /* 0x000fe40008000000 */
[----:B------:R-:W-:Y:S02]  /*1c20*/  USHF.L.U32 UR34, UR16, 0x4, URZ ;  /* 0x0000000410227899 */ /* 0x000fe400080006ff */
[----:B------:R-:W-:Y:S01]  /*1c30*/  ULEA UR8, UR13, UR4, 0x3 ;  /* 0x000000040d087291 */ /* 0x000fe2000f8e18ff */
[----:B------:R-:W-:Y:S01]  /*1c40*/  LOP3.LUT R15, R15, UR9, RZ, 0x3c, !PT ;  /* 0x000000090f0f7c12 */ /* 0x000fe2000f8e3cff */
[----:B------:R-:W-:Y:S02]  /*1c50*/  UIADD3.X UR19, UPT, UPT, URZ, UR25, URZ, UP1, !UPT ;  /* 0x00000019ff137290 */ /* 0x000fe40008ffe4ff */
[----:B------:R-:W-:Y:S01]  /*1c60*/  UIADD3 UR32, UPT, UPT, UR32, 0x6500, URZ ;  /* 0x0000650020207890 */ /* 0x000fe2000fffe0ff */
[----:B-1----:R-:W-:Y:S01]  /*1c70*/  SHF.L.U32 R2, R15, 0x1f, RZ ;  /* 0x0000001f0f027819 */ /* 0x002fe200000006ff */
[----:B------:R-:W-:Y:S02]  /*1c80*/  UIMAD UR5, UR6, 0x600, UR4 ;  /* 0x00000600060578a4 */ /* 0x000fe4000f8e0204 */
[----:B------:R-:W-:Y:S01]  /*1c90*/  UIADD3 UR26, UP0, UPT, UR24, 0x180, URZ ;  /* 0x00000180181a7890 */ /* 0x000fe2000ff1e0ff */
[----:B------:R1:W1:Y:S01]  /*1ca0*/  SYNCS.PHASECHK.TRANS64.TRYWAIT P0, [UR8+0x120], R2 ;  /* 0x00012002ff0075a7 */ /* 0x0002620008001108 */
[----:B------:R-:W-:Y:S01]  /*1cb0*/  UMOV UR28, 0x0 ;  /* 0x00000000001c7882 */ /* 0x000fe20000000000 */
[----:B------:R-:W-:Y:S01]  /*1cc0*/  UMOV UR29, 0x10000000 ;  /* 0x10000000001d7882 */ /* 0x000fe20000000000 */
[----:B------:R-:W-:Y:S01]  /*1cd0*/  UIADD3 UR8, UPT, UPT, UR5, 0x2a500, URZ ;  /* 0x0002a50005087890 */ /* 0x000fe2000fffe0ff */
[----:B------:R1:W-:Y:S01]  /*1ce0*/  UTMALDG.3D [UR32], [UR18], desc[UR28] ;  /* 0x00001c20120075b4 */ /* 0x0003e20008011000 */
[----:B------:R-:W-:Y:S02]  /*1cf0*/  UIADD3.X UR27, UPT, UPT, URZ, UR25, URZ, UP0, !UPT ;  /* 0x00000019ff1b7290 */ /* 0x000fe400087fe4ff */
[----:B------:R-:W-:Y:S01]  /*1d00*/  UIADD3 UR16, UPT, UPT, UR16, 0x1, URZ ;  /* 0x0000000110107890 */ /* 0x000fe2000fffe0ff */
[----:B------:R-:W-:Y:S01]  /*1d10*/  UMOV UR12, UR36 ;  /* 0x00000024000c7c82 */ /* 0x000fe20008000000 */
[----:B------:R-:W-:Y:S01]  /*1d20*/  UMOV UR9, UR33 ;  /* 0x0000002100097c82 */ /* 0x000fe20008000000 */
[----:B------:R-:W-:Y:S01]  /*1d30*/  UMOV UR10, UR34 ;  /* 0x00000022000a7c82 */ /* 0x000fe20008000000 */
[----:B------:R-:W-:Y:S03]  /*1d40*/  UISETP.NE.AND UP0, UPT, UR16, UR7, UPT ;  /* 0x000000071000728c */ /* 0x000fe6000bf05270 */
[----:B------:R1:W-:Y:S01]  /*1d50*/  UTMALDG.3D [UR8], [UR26], desc[UR28] ;  /* 0x00001c081a0075b4 */ /* 0x0003e20008011000 */
[----:B------:R-:W-:Y:S01]  /*1d60*/  UMOV UR23, UR7 ;  /* 0x0000000700177c82 */ /* 0x000fe20008000000 */
[----:B------:R-:W-:Y:S04]  /*1d70*/  UMOV UR6, UR13 ;  /* 0x0000000d00067c82 */ /* 0x000fe80008000000 */
[----:B------:R-:W-:Y:S05]  /*1d80*/  BRA.U UP0, `(.L_x_26) ;  /* 0xfffffffd00607547 */ /* 0x000fea000b83ffff */
.L_x_21:
[----:B------:R-:W-:Y:S01]  /*1d90*/  ULEA UR5, UR13, UR4, 0x3 ;  /* 0x000000040d057291 */ /* 0x000fe2000f8e18ff */
[----:B-1----:R-:W-:Y:S01]  /*1da0*/  SHF.L.U32 R2, R15, 0x1f, RZ ;  /* 0x0000001f0f027819 */ /* 0x002fe200000006ff */
[----:B------:R-:W-:Y:S01]  /*1db0*/  @!P1 SYNCS.ARRIVE.TRANS64.A1T0 RZ, [UR4+0x268], RZ ;  /* 0x000268ffffff99a7 */ /* 0x000fe20008100004 */
[----:B------:R-:W-:-:S06]  /*1dc0*/  UISETP.GT.AND UP0, UPT, UR22, UR21, UPT ;  /* 0x000000151600728c */ /* 0x000fcc000bf04270 */
[----:B--2---:R1:W2:Y:S03]  /*1dd0*/  SYNCS.PHASECHK.TRANS64.TRYWAIT P0, [UR5+0x120], R2 ;  /* 0x00012002ff0075a7 */ /* 0x0042a60008001105 */
[----:B------:R-:W-:Y:S05]  /*1de0*/  BRA.U !UP0, `(.L_x_27) ;  /* 0x0000000108ac7547 */ /* 0x000fea000b800000 */
[----:B------:R-:W-:Y:S01]  /*1df0*/  UIADD3 UR26, UPT, UPT, UR14, UR23, URZ ;  /* 0x000000170e1a7290 */ /* 0x000fe2000fffe0ff */
[----:B------:R-:W-:-:S11]  /*1e00*/  UMOV UR6, UR13 ;  /* 0x0000000d00067c82 */ /* 0x000fd60008000000 */
.L_x_32:
[----:B--2---:R-:W-:Y:S01]  /*1e10*/  @!P5 MOV R3, 0x1600 ;  /* 0x000016000003d802 */ /* 0x004fe20000000f00 */
[----:B-1----:R-:W-:Y:S01]  /*1e20*/  ULEA UR17, UR6, UR4, 0x3 ;  /* 0x0000000406117291 */ /* 0x002fe2000f8e18ff */
[----:B--2---:R-:W-:Y:S11]  /*1e30*/  @P0 BRA `(.L_x_28) ;  /* 0x00000000000c0947 */ /* 0x004ff60003800000 */
[----:B------:R-:W-:Y:S04]  /*1e40*/  SHF.L.U32 R4, R15, 0x1f, RZ ;  /* 0x0000001f0f047819 */ /* 0x000fe800000006ff */
[----:B------:R-:W2:Y:S02]  /*1e50*/  SYNCS.PHASECHK.TRANS64.TRYWAIT P0, [UR17+0x120], R4 ;  /* 0x00012004ff0075a7 */ /* 0x000ea40008001111 */
[----:B--2---:R-:W-:Y:S05]  /*1e60*/  @!P0 BRA `(.L_x_29) ;  /* 0x0000006400008947 */ /* 0x004fea0003800000 */
.L_x_28:
[----:B------:R2:W-:Y:S01]  /*1e70*/  @!P5 SYNCS.ARRIVE.TRANS64 RZ, [UR17], R3 ;  /* 0x00000003ffffd9a7 */ /* 0x0005e20008000011 */
[----:B------:R-:W-:Y:S04]  /*1e80*/  BSSY.RECONVERGENT B0, `(.L_x_30) ;  /* 0x0000003000007945 */ /* 0x000fe80003800200 */
[----:B------:R-:W-:Y:S05]  /*1e90*/  @P4 BRA `(.L_x_31) ;  /* 0x0000000000044947 */ /* 0x000fea0003800000 */
[----:B------:R-:W-:Y:S05]  /*1ea0*/  BPT.TRAP 0x1 ;  /* 0x000000040000795c */ /* 0x000fea0000300000 */
.L_x_31:
[----:B------:R-:W-:Y:S05]  /*1eb0*/  BSYNC.RECONVERGENT B0 ;  /* 0x0000000000007941 */ /* 0x000fea0003800200 */
.L_x_30:
[----:B------:R-:W-:Y:S02]  /*1ec0*/  UIADD3 UR13, UPT, UPT, UR6, 0x1, URZ ;  /* 0x00000001060d7890 */ /* 0x000fe4000fffe0ff */
[----:B------:R-:W-:Y:S02]  /*1ed0*/  ULEA UR16, UR6, UR4, 0xc ;  /* 0x0000000406107291 */ /* 0x000fe4000f8e60ff */
[----:B------:R-:W-:Y:S02]  /*1ee0*/  UISETP.NE.AND UP0, UPT, UR13, 0x24, UPT ;  /* 0x000000240d00788c */ /* 0x000fe4000bf05270 */
[----:B------:R-:W-:Y:S02]  /*1ef0*/  UIADD3 UR32, UP1, UPT, UR24, 0x80, URZ ;  /* 0x0000008018207890 */ /* 0x000fe4000ff3e0ff */
[----:B------:R-:W-:Y:S02]  /*1f00*/  USEL UR9, URZ, 0x1, UP0 ;  /* 0x00000001ff097887 */ /* 0x000fe40008000000 */
[----:B------:R-:W-:Y:S02]  /*1f10*/  USEL UR13, UR13, URZ, UP0 ;  /* 0x000000ff0d0d7287 */ /* 0x000fe40008000000 */
[----:B------:R-:W-:Y:S02]  /*1f20*/  USHF.L.U32 UR18, UR23, 0x4, URZ ;  /* 0x0000000417127899 */ /* 0x000fe400080006ff */
[----:B------:R-:W-:Y:S01]  /*1f30*/  ULEA UR8, UR13, UR4, 0x3 ;  /* 0x000000040d087291 */ /* 0x000fe2000f8e18ff */
[----:B------:R-:W-:Y:S01]  /*1f40*/  LOP3.LUT R15, R15, UR9, RZ, 0x3c, !PT ;  /* 0x000000090f0f7c12 */ /* 0x000fe2000f8e3cff */
[----:B------:R-:W-:Y:S02]  /*1f50*/  UIADD3 UR16, UPT, UPT, UR16, 0x6500, URZ ;  /* 0x0000650010107890 */ /* 0x000fe4000fffe0ff */
[----:B------:R-:W-:Y:S01]  /*1f60*/  UIADD3.X UR33, UPT, UPT, URZ, UR25, URZ, UP1, !UPT ;  /* 0x00000019ff217290 */ /* 0x000fe20008ffe4ff */
[----:B-1----:R-:W-:Y:S01]  /*1f70*/  SHF.L.U32 R2, R15, 0x1f, RZ ;  /* 0x0000001f0f027819 */ /* 0x002fe200000006ff */
[----:B------:R-:W-:Y:S02]  /*1f80*/  UIMAD UR5, UR6, 0x600, UR4 ;  /* 0x00000600060578a4 */ /* 0x000fe4000f8e0204 */
[----:B------:R-:W-:Y:S01]  /*1f90*/  UIADD3 UR30, UP0, UPT, UR24, 0x180, URZ ;  /* 0x00000180181e7890 */ /* 0x000fe2000ff1e0ff */
[----:B------:R1:W1:Y:S01]  /*1fa0*/  SYNCS.PHASECHK.TRANS64.TRYWAIT P0, [UR8+0x120], R2 ;  /* 0x00012002ff0075a7 */ /* 0x0002620008001108 */
[----:B------:R-:W-:Y:S01]  /*1fb0*/  UIADD3 UR8, UPT, UPT, UR5, 0x2a500, URZ ;  /* 0x0002a50005087890 */ /* 0x000fe2000fffe0ff */
[----:B------:R-:W-:Y:S01]  /*1fc0*/  UMOV UR28, 0x0 ;  /* 0x00000000001c7882 */ /* 0x000fe20000000000 */
[----:B------:R-:W-:Y:S01]  /*1fd0*/  UMOV UR29, 0x10000000 ;  /* 0x10000000001d7882 */ /* 0x000fe20000000000 */
[----:B------:R-:W-:Y:S01]  /*1fe0*/  UMOV UR19, UR35 ;  /* 0x0000002300137c82 */ /* 0x000fe20008000000 */
[----:B------:R-:W-:Y:S01]  /*1ff0*/  UMOV UR20, UR36 ;  /* 0x0000002400147c82 */ /* 0x000fe20008000000 */
[----:B------:R-:W-:Y:S01]  /*2000*/  UIADD3.X UR31, UPT, UPT, URZ, UR25, URZ, UP0, !UPT ;  /* 0x00000019ff1f7290 */ /* 0x000fe200087fe4ff */
[----:B------:R1:W-:Y:S01]  /*2010*/  UTMALDG.3D [UR16], [UR32], desc[UR28] ;  /* 0x00001c10200075b4 */ /* 0x0003e20008011000 */
[----:B------:R-:W-:Y:S01]  /*2020*/  UIADD3 UR23, UPT, UPT, UR23, 0x1, URZ ;  /* 0x0000000117177890 */ /* 0x000fe2000fffe0ff */
[----:B------:R-:W-:Y:S01]  /*2030*/  UMOV UR12, UR36 ;  /* 0x00000024000c7c82 */ /* 0x000fe20008000000 */
[----:B------:R-:W-:Y:S01]  /*2040*/  UMOV UR9, UR17 ;  /* 0x0000001100097c82 */ /* 0x000fe20008000000 */
[----:B------:R-:W-:Y:S01]  /*2050*/  UMOV UR10, UR18 ;  /* 0x00000012000a7c82 */ /* 0x000fe20008000000 */
[----:B------:R-:W-:Y:S03]  /*2060*/  UISETP.NE.AND UP0, UPT, UR23, UR26, UPT ;  /* 0x0000001a1700728c */ /* 0x000fe6000bf05270 */
[----:B------:R1:W-:Y:S01]  /*2070*/  UTMALDG.3D [UR8], [UR30], desc[UR28] ;  /* 0x00001c081e0075b4 */ /* 0x0003e20008011000 */
[----:B------:R-:W-:Y:S05]  /*2080*/  UMOV UR6, UR13 ;  /* 0x0000000d00067c82 */ /* 0x000fea0008000000 */
[----:B------:R-:W-:Y:S05]  /*2090*/  BRA.U UP0, `(.L_x_32) ;  /* 0xfffffffd005c7547 */ /* 0x000fea000b83ffff */
.L_x_27:
[C---:B-1----:R-:W-:Y:S01]  /*20a0*/  LEA R2, R14.reuse, UR4, 0x3 ;  /* 0x000000040e027c11 */ /* 0x042fe2000f8e18ff */
[----:B------:R-:W-:Y:S01]  /*20b0*/  NOP ;  /* 0x0000000000007918 */ /* 0x000fe20000000000 */
[----:B--2---:R-:W-:Y:S02]  /*20c0*/  SHF.L.U32 R3, R13, 0x1f, RZ ;  /* 0x0000001f0d037819 */ /* 0x004fe400000006ff */
[----:B------:R-:W-:Y:S02]  /*20d0*/  LEA R4, R14, UR4, 0x4 ;  /* 0x000000040e047c11 */ /* 0x000fe4000f8e20ff */
[----:B------:R-:W1:Y:S02]  /*20e0*/  SYNCS.PHASECHK.TRANS64.TRYWAIT P0, [R2+URZ+0x270], R3 ;  /* 0x00027003020075a7 */ /* 0x000e6400080011ff */
[----:B-1----:R-:W-:Y:S05]  /*20f0*/  @!P0 BRA `(.L_x_33) ;  /* 0x0000006000748947 */ /* 0x002fea0003800000 */
.L_x_140:
[----:B------:R-:W2:Y:S01]  /*2100*/  LDS.128 R4, [R4+0x300] ;  /* 0x0003000004047984 */ /* 0x000ea20000000c00 */
[----:B---3--:R-:W-:Y:S01]  /*2110*/  ISETP.GE.AND P0, PT, R60, 0x1, PT ;  /* 0x000000013c00780c */ /* 0x008fe20003f06270 */
[----:B-1----:R-:W-:Y:S01]  /*2120*/  VIADD R2, R2, 0x280 ;  /* 0x0000028002027836 */ /* 0x002fe20000000000 */
[----:B------:R-:W-:Y:S01]  /*2130*/  @!PT LDS RZ, [RZ] ;  /* 0x00000000fffff984 */ /* 0x000fe20000000800 */
[----:B------:R-:W-:Y:S01]  /*2140*/  @!PT LDS RZ, [RZ] ;  /* 0x00000000fffff984 */ /* 0x000fe20000000800 */
[----:B------:R-:W-:Y:S01]  /*2150*/  @!PT LDS RZ, [RZ] ;  /* 0x00000000fffff984 */ /* 0x000fe20000000800 */
[----:B------:R-:W-:Y:S01]  /*2160*/  @!PT LDS RZ, [RZ] ;  /* 0x00000000fffff984 */ /* 0x000fe20000000800 */
[----:B------:R1:W-:Y:S06]  /*2170*/  MEMBAR.ALL.CTA ;  /* 0x0000000000007992 */ /* 0x0003ec0000008000 */
[----:B-1----:R-:W1:Y:S01]  /*2180*/  FENCE.VIEW.ASYNC.S ;  /* 0x00000000000073c6 */ /* 0x002e620000000000 */
[----:B------:R-:W-:-:S04]  /*2190*/  PRMT R2, RZ, 0x654, R2 ;  /* 0x00000654ff027816 */ /* 0x000fc80000000002 */
[----:B-1----:R1:W-:Y:S01]  /*21a0*/  SYNCS.ARRIVE.TRANS64.RED.A1T0 RZ, [R2+URZ], RZ ;  /* 0x000000ff02ff79a7 */ /* 0x0023e200081004ff */
[----:B--2---:R-:W-:-:S13]  /*21b0*/  LOP3.LUT P2, RZ, R6, 0x1, RZ, 0xc0, !PT ;  /* 0x0000000106ff7812 */ /* 0x004fda000784c0ff */
[----:B------:R-:W-:Y:S01]  /*21c0*/  @P2 SHF.R.U32.HI R3, RZ, 0x10, R5 ;  /* 0x00000010ff032819 */ /* 0x000fe20000011605 */
[----:B------:R-:W-:Y:S01]  /*21d0*/  VOTEU.ANY UP0, P2 ;  /* 0x0000000000ff7886 */ /* 0x000fe20001000100 */
[----:B------:R-:W-:Y:S02]  /*21e0*/  @P2 MOV R10, R4 ;  /* 0x00000004000a2202 */ /* 0x000fe40000000f00 */
[----:B------:R-:W-:Y:S02]  /*21f0*/  @P2 R2UR.BROADCAST UR5, R3 ;  /* 0x00000000030522ca */ /* 0x000fe400008e0000 */
[----:B------:R-:W-:-:S11]  /*2200*/  @P2 LOP3.LUT R9, R5, 0xffff, RZ, 0xc0, !PT ;  /* 0x0000ffff05092812 */ /* 0x000fd600078ec0ff */
[----:B------:R-:W-:Y:S01]  /*2210*/  @UP0 UMOV UR36, UR5 ;  /* 0x0000000500240c82 */ /* 0x000fe20008000000 */
[----:B-1----:R-:W-:Y:S05]  /*2220*/  @!P0 BRA `(.L_x_34) ;  /* 0x0000000000b88947 */ /* 0x002fea0003800000 */
[----:B------:R-:W4:Y:S01]  /*2230*/  LDC.64 R4, c[0x0][0xb18] ;  /* 0x0002c600ff047b82 */ /* 0x000f220000000a00 */
[----:B------:R-:W-:-:S07]  /*2240*/  ISETP.NE.AND P3, PT, R60, 0x1, PT ;  /* 0x000000013c00780c */ /* 0x000fce0003f65270 */
[----:B------:R-:W1:Y:S08]  /*2250*/  LDC.64 R6, c[0x0][0xb10] ;  /* 0x0002c400ff067b82 */ /* 0x000e700000000a00 */
[----:B------:R-:W2:Y:S08]  /*2260*/  LDC R16, c[0x0][0xb20] ;  /* 0x0002c800ff107b82 */ /* 0x000eb00000000800 */
[----:B------:R-:W3:Y:S01]  /*2270*/  LDC R17, c[0x0][0xb0c] ;  /* 0x0002c300ff117b82 */ /* 0x000ee20000000800 */
[----:B----4-:R-:W-:Y:S01]  /*2280*/  IMAD.HI.U32 R19, R0, R5, RZ ;  /* 0x0000000500137227 */ /* 0x010fe200078e00ff */
[----:B------:R-:W-:-:S03]  /*2290*/  ISETP.NE.AND P0, PT, R4, 0x1, PT ;  /* 0x000000010400780c */ /* 0x000fc60003f05270 */
[----:B------:R-:W-:-:S03]  /*22a0*/  IMAD.HI.U32 R5, R9, R5, RZ ;  /* 0x0000000509057227 */ /* 0x000fc600078e00ff */
[----:B------:R-:W4:Y:S01]  /*22b0*/  LDC.64 R2, c[0x0][0xb28] ;  /* 0x0002ca00ff027b82 */ /* 0x000f220000000a00 */
[----:B-1----:R-:W-:-:S04]  /*22c0*/  IMAD.HI.U32 R20, R8, R6, RZ ;  /* 0x0000000608147227 */ /* 0x002fc800078e00ff */
[----:B------:R-:W-:Y:S01]  /*22d0*/  IMAD.HI.U32 R21, R10, R6, RZ ;  /* 0x000000060a157227 */ /* 0x000fe200078e00ff */
[----:B------:R-:W-:Y:S02]  /*22e0*/  SHF.R.U32.HI R20, RZ, R7, R20 ;  /* 0x00000007ff147219 */ /* 0x000fe40000011614 */
[-C--:B--2---:R-:W-:Y:S02]  /*22f0*/  SHF.R.U32.HI R19, RZ, R16.reuse, R19 ;  /* 0x00000010ff137219 */ /* 0x084fe40000011613 */
[----:B------:R-:W-:Y:S02]  /*2300*/  SHF.R.U32.HI R5, RZ, R16, R5 ;  /* 0x00000010ff057219 */ /* 0x000fe40000011605 */
[----:B------:R-:W-:Y:S02]  /*2310*/  SEL R19, R0, R19, !P0 ;  /* 0x0000001300137207 */ /* 0x000fe40004000000 */
[----:B------:R-:W-:Y:S02]  /*2320*/  SHF.R.U32.HI R21, RZ, R7, R21 ;  /* 0x00000007ff157219 */ /* 0x000fe40000011615 */
[----:B---3--:R-:W-:-:S02]  /*2330*/  ISETP.NE.AND P1, PT, R17, 0x1, PT ;  /* 0x000000011100780c */ /* 0x008fc40003f25270 */
[----:B------:R-:W-:Y:S02]  /*2340*/  SEL R5, R9, R5, !P0 ;  /* 0x0000000509057207 */ /* 0x000fe40004000000 */
[----:B------:R-:W-:Y:S02]  /*2350*/  SEL R20, R8, R20, !P1 ;  /* 0x0000001408147207 */ /* 0x000fe40004800000 */
[----:B------:R-:W-:Y:S01]  /*2360*/  SEL R21, R10, R21, !P1 ;  /* 0x000000150a157207 */ /* 0x000fe20004800000 */
[----:B----4-:R-:W-:-:S04]  /*2370*/  IMAD.HI.U32 R18, R19, R2, RZ ;  /* 0x0000000213127227 */ /* 0x010fc800078e00ff */
        /* <DEDUP_REMOVED lines=10> */
[----:B------:R-:W-:-:S04]  /*2420*/  @!P0 IMAD.HI.U32 R7, R21, R2, RZ ;  /* 0x0000000215078227 */ /* 0x000fc800078e00ff */
[----:B------:R-:W-:Y:S01]  /*2430*/  IMAD.MOV R2, RZ, RZ, -R6 ;  /* 0x000000ffff027224 */ /* 0x000fe200078e0a06 */
[----:B------:R-:W-:Y:S02]  /*2440*/  @!P0 SHF.R.U32.HI R3, RZ, R3, R7 ;  /* 0x00000003ff038219 */ /* 0x000fe40000011607 */
[----:B------:R-:W-:Y:S01]  /*2450*/  IADD3 R7, PT, PT, -R5, RZ, RZ ;  /* 0x000000ff05077210 */ /* 0x000fe20007ffe1ff */
[----:B------:R-:W-:Y:S01]  /*2460*/  IMAD R2, R60, R2, R5 ;  /* 0x000000023c027224 */ /* 0x000fe200078e0205 */
        /* <DEDUP_REMOVED lines=10> */
.L_x_34:
[----:B------:R-:W1:Y:S02]  /*2510*/  LDCU UR5, c[0x0][0xb30] ;  /* 0x00016600ff0577ac */ /* 0x000e640008000800 */
[----:B-1----:R-:W-:-:S09]  /*2520*/  UISETP.NE.AND UP0, UPT, UR5, 0x1, UPT ;  /* 0x000000010500788c */ /* 0x002fd2000bf05270 */
[----:B------:R-:W-:Y:S05]  /*2530*/  BRA.U UP0, `(.L_x_35) ;  /* 0x0000000100407547 */ /* 0x000fea000b800000 */
[----:B------:R-:W1:Y:S08]  /*2540*/  LDC.64 R4, c[0x0][0xb10] ;  /* 0x0002c400ff047b82 */ /* 0x000e700000000a00 */
[----:B------:R-:W2:Y:S08]  /*2550*/  LDC.64 R2, c[0x0][0xb18] ;  /* 0x0002c600ff027b82 */ /* 0x000eb00000000a00 */
[----:B------:R-:W3:Y:S08]  /*2560*/  LDC R6, c[0x0][0xb20] ;  /* 0x0002c800ff067b82 */ /* 0x000ef00000000800 */
[----:B------:R-:W4:Y:S01]  /*2570*/  LDC R7, c[0x0][0xb0c] ;  /* 0x0002c300ff077b82 */ /* 0x000f220000000800 */
[----:B-1----:R-:W-:-:S05]  /*2580*/  IMAD.HI.U32 R4, R10, R4, RZ ;  /* 0x000000040a047227 */ /* 0x002fca00078e00ff */
[----:B------:R-:W-:Y:S01]  /*2590*/  SHF.R.U32.HI R4, RZ, R5, R4 ;  /* 0x00000005ff047219 */ /* 0x000fe20000011604 */
[----:B--2---:R-:W-:Y:S01]  /*25a0*/  IMAD.HI.U32 R3, R9, R3, RZ ;  /* 0x0000000309037227 */ /* 0x004fe200078e00ff */
[----:B------:R-:W-:-:S04]  /*25b0*/  ISETP.NE.AND P0, PT, R2, 0x1, PT ;  /* 0x000000010200780c */ /* 0x000fc80003f05270 */
[----:B---3--:R-:W-:-:S04]  /*25c0*/  SHF.R.U32.HI R3, RZ, R6, R3 ;  /* 0x00000006ff037219 */ /* 0x008fc80000011603 */
[----:B------:R-:W-:Y:S02]  /*25d0*/  SEL R3, R9, R3, !P0 ;  /* 0x0000000309037207 */ /* 0x000fe40004000000 */
[----:B----4-:R-:W-:-:S04]  /*25e0*/  ISETP.NE.AND P1, PT, R7, 0x1, PT ;  /* 0x000000010700780c */ /* 0x010fc80003f25270 */
[----:B------:R-:W-:-:S05]  /*25f0*/  SEL R4, R10, R4, !P1 ;  /* 0x000000040a047207 */ /* 0x000fca0004800000 */
[----:B------:R-:W-:Y:S02]  /*2600*/  IMAD.IADD R5, R3, 0x1, -R4 ;  /* 0x0000000103057824 */ /* 0x000fe400078e0a04 */
[----:B------:R-:W-:Y:S02]  /*2610*/  IMAD.IADD R3, R4, 0x1, -R3 ;  /* 0x0000000104037824 */ /* 0x000fe400078e0a03 */
[----:B------:R-:W-:Y:S02]  /*2620*/  IMAD R10, R5, R7, R10 ;  /* 0x00000007050a7224 */ /* 0x000fe400078e020a */
[----:B------:R-:W-:-:S07]  /*2630*/  IMAD R9, R3, R2, R9 ;  /* 0x0000000203097224 */ /* 0x000fce00078e0209 */
.L_x_35:
[----:B------:R-:W-:Y:S01]  /*2640*/  VIADD R14, R14, 0x1 ;  /* 0x000000010e0e7836 */ /* 0x000fe20000000000 */
[----:B------:R-:W-:Y:S01]  /*2650*/  PLOP3.LUT P1, PT, PT, PT, PT, 0x80, 0x8 ;  /* 0x000000000008781c */ /* 0x000fe20003f2f070 */
[----:B------:R-:W-:Y:S02]  /*2660*/  IMAD.IADD R125, R10, 0x1, R123 ;  /* 0x000000010a7d7824 */ /* 0x000fe400078e027b */
[----:B------:R-:W-:Y:S01]  /*2670*/  IMAD.IADD R124, R9, 0x1, R122 ;  /* 0x00000001097c7824 */ /* 0x000fe200078e027a */
[----:B------:R-:W-:-:S04]  /*2680*/  ISETP.NE.AND P0, PT, R14, 0x2, PT ;  /* 0x000000020e00780c */ /* 0x000fc80003f05270 */
[----:B------:R-:W-:Y:S02]  /*2690*/  SEL R2, RZ, 0x1, P0 ;  /* 0x00000001ff027807 */ /* 0x000fe40000000000 */
[----:B------:R-:W-:Y:S02]  /*26a0*/  SEL R14, R14, RZ, P0 ;  /* 0x000000ff0e0e7207 */ /* 0x000fe40000000000 */
[----:B------:R-:W-:Y:S01]  /*26b0*/  LOP3.LUT R13, R13, R2, RZ, 0x3c, !PT ;  /* 0x000000020d0d7212 */ /* 0x000fe200078e3cff */
[----:B------:R-:W-:Y:S06]  /*26c0*/  @P2 BRA `(.L_x_36) ;  /* 0xfffffff000982947 */ /* 0x000fec000383ffff */
[----:B------:R-:W-:Y:S01]  /*26d0*/  UIADD3 UR4, UPT, UPT, UR4, 0x120, URZ ;  /* 0x0000012004047890 */ /* 0x000fe2000fffe0ff */
[----:B------:R-:W-:-:S03]  /*26e0*/  SHF.L.U32 R2, R15, 0x1f, RZ ;  /* 0x0000001f0f027819 */ /* 0x000fc600000006ff */
[----:B------:R-:W-:-:S09]  /*26f0*/  ULEA UR5, UR13, UR4, 0x3 ;  /* 0x000000040d057291 */ /* 0x000fd2000f8e18ff */
[----:B------:R-:W1:Y:S02]  /*2700*/  SYNCS.PHASECHK.TRANS64.TRYWAIT P0, [UR5], R2 ;  /* 0x00000002ff0075a7 */ /* 0x000e640008001105 */
[----:B-1----:R-:W-:Y:S05]  /*2710*/  @!P0 BRA `(.L_x_37) ;  /* 0x0000005c00008947 */ /* 0x002fea0003800000 */
.L_x_142:
[----:B------:R-:W-:-:S04]  /*2720*/  UIADD3 UR6, UPT, UPT, UR13, 0x1, URZ ;  /* 0x000000010d067890 */ /* 0x000fc8000fffe0ff */
[----:B------:R-:W-:-:S04]  /*2730*/  UISETP.NE.AND UP0, UPT, UR6, 0x24, UPT ;  /* 0x000000240600788c */ /* 0x000fc8000bf05270 */
[----:B------:R-:W-:Y:S02]  /*2740*/  USEL UR7, URZ, 0x1, UP0 ;  /* 0x00000001ff077887 */ /* 0x000fe40008000000 */
[----:B------:R-:W-:-:S04]  /*2750*/  USEL UR6, UR6, URZ, UP0 ;  /* 0x000000ff06067287 */ /* 0x000fc80008000000 */
[----:B------:R-:W-:Y:S01]  /*2760*/  ULEA UR5, UR6, UR4, 0x3 ;  /* 0x0000000406057291 */ /* 0x000fe2000f8e18ff */
[----:B-1----:R-:W-:-:S04]  /*2770*/  LOP3.LUT R2, R15, UR7, RZ, 0x3c, !PT ;  /* 0x000000070f027c12 */ /* 0x002fc8000f8e3cff */
[----:B------:R-:W-:-:S04]  /*2780*/  SHF.L.U32 R3, R2, 0x1f, RZ ;  /* 0x0000001f02037819 */ /* 0x000fc800000006ff */
[----:B------:R-:W1:Y:S02]  /*2790*/  SYNCS.PHASECHK.TRANS64.TRYWAIT P0, [UR5], R3 ;  /* 0x00000003ff0075a7 */ /* 0x000e640008001105 */
[----:B-1----:R-:W-:Y:S05]  /*27a0*/  @!P0 BRA `(.L_x_38) ;  /* 0x0000005800f48947 */ /* 0x002fea0003800000 */
.L_x_144:
[----:B------:R-:W-:-:S04]  /*27b0*/  UIADD3 UR6, UPT, UPT, UR6, 0x1, URZ ;  /* 0x0000000106067890 */ /* 0x000fc8000fffe0ff */
[----:B------:R-:W-:-:S04]  /*27c0*/  UISETP.NE.AND UP0, UPT, UR6, 0x24, UPT ;  /* 0x000000240600788c */ /* 0x000fc8000bf05270 */
[----:B------:R-:W-:Y:S02]  /*27d0*/  USEL UR7, URZ, 0x1, UP0 ;  /* 0x00000001ff077887 */ /* 0x000fe40008000000 */
[----:B------:R-:W-:-:S04]  /*27e0*/  USEL UR6, UR6, URZ, UP0 ;  /* 0x000000ff06067287 */ /* 0x000fc80008000000 */
[----:B------:R-:W-:Y:S01]  /*27f0*/  ULEA UR5, UR6, UR4, 0x3 ;  /* 0x0000000406057291 */ /* 0x000fe2000f8e18ff */
[----:B------:R-:W-:-:S04]  /*2800*/  LOP3.LUT R2, R2, UR7, RZ, 0x3c, !PT ;  /* 0x0000000702027c12 */ /* 0x000fc8000f8e3cff */
[----:B-1----:R-:W-:-:S04]  /*2810*/  SHF.L.U32 R3, R2, 0x1f, RZ ;  /* 0x0000001f02037819 */ /* 0x002fc800000006ff */
[----:B------:R-:W1:Y:S02]  /*2820*/  SYNCS.PHASECHK.TRANS64.TRYWAIT P0, [UR5], R3 ;  /* 0x00000003ff0075a7 */ /* 0x000e640008001105 */
[----:B-1----:R-:W-:Y:S05]  /*2830*/  @!P0 BRA `(.L_x_39) ;  /* 0x0000005800e88947 */ /* 0x002fea0003800000 */
.L_x_146:
        /* <DEDUP_REMOVED lines=9> */
.L_x_148:
        /* <DEDUP_REMOVED lines=9> */
.L_x_150:
        /* <DEDUP_REMOVED lines=9> */
.L_x_152:
        /* <DEDUP_REMOVED lines=9> */
.L_x_154:
        /* <DEDUP_REMOVED lines=9> */
.L_x_156:
        /* <DEDUP_REMOVED lines=9> */
.L_x_158:
        /* <DEDUP_REMOVED lines=9> */
.L_x_160:
        /* <DEDUP_REMOVED lines=9> */
.L_x_162:
        /* <DEDUP_REMOVED lines=9> */
.L_x_164:
        /* <DEDUP_REMOVED lines=9> */
.L_x_166:
        /* <DEDUP_REMOVED lines=9> */
.L_x_168:
        /* <DEDUP_REMOVED lines=9> */
.L_x_170:
        /* <DEDUP_REMOVED lines=9> */
.L_x_172:
        /* <DEDUP_REMOVED lines=9> */
.L_x_174:
        /* <DEDUP_REMOVED lines=9> */
.L_x_176:
        /* <DEDUP_REMOVED lines=9> */
.L_x_178:
        /* <DEDUP_REMOVED lines=9> */
.L_x_180:
        /* <DEDUP_REMOVED lines=9> */
.L_x_182:
        /* <DEDUP_REMOVED lines=9> */
.L_x_184:
        /* <DEDUP_REMOVED lines=9> */
.L_x_186:
        /* <DEDUP_REMOVED lines=9> */
.L_x_188:
        /* <DEDUP_REMOVED lines=9> */
.L_x_190:
        /* <DEDUP_REMOVED lines=9> */
.L_x_192:
        /* <DEDUP_REMOVED lines=9> */
.L_x_194:
        /* <DEDUP_REMOVED lines=9> */
.L_x_196:
        /* <DEDUP_REMOVED lines=9> */
.L_x_198:
        /* <DEDUP_REMOVED lines=9> */
.L_x_200:
        /* <DEDUP_REMOVED lines=9> */
.L_x_202:
        /* <DEDUP_REMOVED lines=9> */
.L_x_204:
        /* <DEDUP_REMOVED lines=9> */
.L_x_206:
        /* <DEDUP_REMOVED lines=9> */
.L_x_208:
        /* <DEDUP_REMOVED lines=9> */
.L_x_210:
[----:B------:R-:W-:-:S04]  /*3a40*/  UIADD3 UR6, UPT, UPT, UR6, 0x1, URZ ;  /* 0x0000000106067890 */ /* 0x000fc8000fffe0ff */
[----:B------:R-:W-:-:S04]  /*3a50*/  UISETP.NE.AND UP0, UPT, UR6, 0x24, UPT ;  /* 0x000000240600788c */ /* 0x000fc8000bf05270 */
[----:B------:R-:W-:Y:S02]  /*3a60*/  USEL UR5, URZ, 0x1, UP0 ;  /* 0x00000001ff057887 */ /* 0x000fe40008000000 */
[----:B------:R-:W-:-:S04]  /*3a70*/  USEL UR6, UR6, URZ, UP0 ;  /* 0x000000ff06067287 */ /* 0x000fc80008000000 */
[----:B------:R-:W-:Y:S01]  /*3a80*/  ULEA UR6, UR6, UR4, 0x3 ;  /* 0x0000000406067291 */ /* 0x000fe2000f8e18ff */
[----:B------:R-:W-:-:S04]  /*3a90*/  LOP3.LUT R2, R2, UR5, RZ, 0x3c, !PT ;  /* 0x0000000502027c12 */ /* 0x000fc8000f8e3cff */
[----:B------:R-:W-:Y:S01]  /*3aa0*/  SHF.L.U32 R2, R2, 0x1f, RZ ;  /* 0x0000001f02027819 */ /* 0x000fe200000006ff */
[----:B-1--4-:R-:W-:-:S07]  /*3ab0*/  IMAD.U32 R0, RZ, RZ, UR6 ;  /* 0x00000006ff007e24 */ /* 0x012fce000f8e00ff */
.L_x_72:
[----:B-1----:R1:W2:Y:S02]  /*3ac0*/  SYNCS.PHASECHK.TRANS64.TRYWAIT P0, [R0+URZ], R2 ;  /* 0x00000002000075a7 */ /* 0x0022a400080011ff */
[----:B--2---:R-:W-:Y:S05]  /*3ad0*/  @!P0 NANOSLEEP.SYNCS 0x989680 ;  /* 0x009896800000895d */ /* 0x004fea0003900000 */
[----:B------:R-:W2:Y:S02]  /*3ae0*/  @!P0 SYNCS.PHASECHK.TRANS64 P0, [R0+URZ], R2 ;  /* 0x00000002000085a7 */ /* 0x000ea400080010ff */
[----:B--2---:R-:W-:Y:S05]  /*3af0*/  @P0 EXIT ;  /* 0x000000000000094d */ /* 0x004fea0003800000 */
[----:B------:R-:W-:Y:S05]  /*3b00*/  BRA `(.L_x_72) ;  /* 0xfffffffc00ec7947 */ /* 0x000fea000383ffff */
.L_x_18:
[----:B------:R-:W-:-:S04]  /*3b10*/  UISETP.NE.AND UP1, UPT, UR38, URZ, UPT ;  /* 0x000000ff2600728c */ /* 0x000fc8000bf25270 */
[----:B------:R-:W-:-:S09]  /*3b20*/  UISETP.NE.OR UP1, UPT, UR8, 0x1, UP1 ;  /* 0x000000010800788c */ /* 0x000fd20008f25670 */
[----:B------:R-:W-:Y:S05]  /*3b30*/  BRA.U UP1, `(.L_x_73) ;  /* 0x0000000501487547 */ /* 0x000fea000b800000 */
[----:B------:R-:W-:Y:S01]  /*3b40*/  ISETP.NE.AND P2, PT, R2, RZ, PT ;  /* 0x000000ff0200720c */ /* 0x000fe20003f45270 */
[----:B------:R-:W-:Y:S01]  /*3b50*/  IMAD.MOV.U32 R12, RZ, RZ, 0x1 ;  /* 0x00000001ff0c7424 */ /* 0x000fe200078e00ff */
[----:B------:R-:W-:Y:S02]  /*3b60*/  CS2R R10, SRZ ;  /* 0x00000000000a7805 */ /* 0x000fe4000001ff00 */
[----:B------:R-:W-:Y:S01]  /*3b70*/  CS2R R8, SRZ ;  /* 0x0000000000087805 */ /* 0x000fe2000001ff00 */
[----:B------:R-:W-:Y:S01]  /*3b80*/  UMOV UR4, 0x400 ;  /* 0x0000040000047882 */ /* 0x000fe20000000000 */
[----:B------:R-:W-:Y:S01]  /*3b90*/  UMOV UR6, URZ ;  /* 0x000000ff00067c82 */ /* 0x000fe20008000000 */
[----:B------:R-:W-:-:S12]  /*3ba0*/  ULEA UR38, UR38, UR4, 0x18 ;  /* 0x0000000426267291 */ /* 0x000fd8000f8ec0ff */
.L_x_77:
[----:B------:R-:W-:Y:S02]  /*3bb0*/  LEA R0, R8, UR38, 0x3 ;  /* 0x0000002608007c11 */ /* 0x000fe4000f8e18ff */
[----:B------:R-:W-:-:S03]  /*3bc0*/  SHF.L.U32 R4, R9, 0x1f, RZ ;  /* 0x0000001f09047819 */ /* 0x000fc600000006ff */
[----:B------:R-:W-:Y:S01]  /*3bd0*/  VIADD R5, R0, 0x2e0 ;  /* 0x000002e000057836 */ /* 0x000fe20000000000 */
[----:B------:R-:W1:Y:S02]  /*3be0*/  SYNCS.PHASECHK.TRANS64.TRYWAIT P0, [R0+URZ+0x2d0], R4 ;  /* 0x0002d004000075a7 */ /* 0x000e6400080011ff */
[----:B-1----:R-:W-:Y:S05]  /*3bf0*/  @!P0 BRA `(.L_x_74) ;  /* 0x0000005400108947 */ /* 0x002fea0003800000 */
.L_x_211:
[----:B------:R-:W-:Y:S01]  /*3c00*/  ULEA UR5, UR6, UR38, 0x3 ;  /* 0x0000002606057291 */ /* 0x000fe2000f8e18ff */
[----:B-1----:R-:W-:Y:S01]  /*3c10*/  PRMT R0, RZ, 0x654, R5 ;  /* 0x00000654ff007816 */ /* 0x002fe20000000005 */
[----:B------:R-:W-:Y:S01]  /*3c20*/  @!P2 IMAD.MOV.U32 R4, RZ, RZ, 0x10 ;  /* 0x00000010ff04a424 */ /* 0x000fe200078e00ff */
[----:B------:R-:W-:Y:S01]  /*3c30*/  SHF.L.U32 R5, R12, 0x1f, RZ ;  /* 0x0000001f0c057819 */ /* 0x000fe200000006ff */
[----:B------:R-:W-:Y:S01]  /*3c40*/  UIADD3 UR4, UPT, UPT, UR5, 0x270, URZ ;  /* 0x0000027005047890 */ /* 0x000fe2000fffe0ff */
[----:B------:R1:W-:Y:S05]  /*3c50*/  SYNCS.ARRIVE.TRANS64.RED.A1T0 RZ, [R0+URZ], RZ ;  /* 0x000000ff00ff79a7 */ /* 0x0003ea00081004ff */
[----:B------:R-:W-:Y:S01]  /*3c60*/  IMAD.U32 R6, RZ, RZ, UR4 ;  /* 0x00000004ff067e24 */ /* 0x000fe2000f8e00ff */
[----:B------:R-:W2:Y:S04]  /*3c70*/  SYNCS.PHASECHK.TRANS64.TRYWAIT P0, [UR5+0x280], R5 ;  /* 0x00028005ff0075a7 */ /* 0x000ea80008001105 */
[----:B------:R-:W-:Y:S01]  /*3c80*/  PRMT R6, R2, 0x654, R6 ;  /* 0x0000065402067816 */ /* 0x000fe20000000006 */
[----:B-12---:R-:W-:Y:S06]  /*3c90*/  @!P0 BRA `(.L_x_75) ;  /* 0x0000005000fc8947 */ /* 0x006fec0003800000 */
.L_x_213:
[----:B------:R-:W-:Y:S01]  /*3ca0*/  ULEA UR4, UR6, UR38, 0x4 ;  /* 0x0000002606047291 */ /* 0x000fe2000f8e20ff */
[----:B------:R-:W-:Y:S01]  /*3cb0*/  SEL R3, R6, R3, !P2 ;  /* 0x0000000306037207 */ /* 0x000fe20005000000 */
[----:B------:R-:W-:Y:S01]  /*3cc0*/  UIADD3 UR5, UPT, UPT, UR5, 0x270, URZ ;  /* 0x0000027005057890 */ /* 0x000fe2000fffe0ff */
[----:B-1----:R-:W-:Y:S01]  /*3cd0*/  LEA R0, R11, UR38, 0x3 ;  /* 0x000000260b007c11 */ /* 0x002fe2000f8e18ff */
[----:B------:R-:W-:Y:S01]  /*3ce0*/  UIADD3 UR4, UPT, UPT, UR4, 0x300, URZ ;  /* 0x0000030004047890 */ /* 0x000fe2000fffe0ff */
[----:B------:R1:W-:Y:S01]  /*3cf0*/  @!P2 SYNCS.ARRIVE.TRANS64.RED RZ, [R3+URZ], R4 ;  /* 0x0000000403ffa9a7 */ /* 0x0003e200080004ff */
[----:B------:R-:W-:Y:S01]  /*3d00*/  UIADD3 UR6, UPT, UPT, UR6, 0x1, URZ ;  /* 0x0000000106067890 */ /* 0x000fe2000fffe0ff */
[----:B------:R-:W-:-:S03]  /*3d10*/  VIADD R8, R8, 0x1 ;  /* 0x0000000108087836 */ /* 0x000fc60000000000 */
[----:B------:R-:W-:Y:S02]  /*3d20*/  UISETP.NE.AND UP0, UPT, UR6, 0x2, UPT ;  /* 0x000000020600788c */ /* 0x000fe4000bf05270 */
[----:B------:R-:W-:Y:S01]  /*3d30*/  ISETP.NE.AND P0, PT, R8, 0x2, PT ;  /* 0x000000020800780c */ /* 0x000fe20003f05270 */
[----:B------:R-:W-:Y:S06]  /*3d40*/  UGETNEXTWORKID.BROADCAST [UR4], [UR5] ;  /* 0x00000000040073ca */ /* 0x000fec0008000100 */
[----:B------:R-:W-:Y:S02]  /*3d50*/  USEL UR4, URZ, 0x1, UP0 ;  /* 0x00000001ff047887 */ /* 0x000fe40008000000 */
[----:B------:R-:W-:-:S04]  /*3d60*/  USEL UR6, UR6, URZ, UP0 ;  /* 0x000000ff06067287 */ /* 0x000fc80008000000 */
[----:B------:R-:W-:Y:S02]  /*3d70*/  LOP3.LUT R12, R12, UR4, RZ, 0x3c, !PT ;  /* 0x000000040c0c7c12 */ /* 0x000fe4000f8e3cff */
[----:B-1----:R-:W-:-:S04]  /*3d80*/  SHF.L.U32 R4, R10, 0x1f, RZ ;  /* 0x0000001f0a047819 */ /* 0x002fc800000006ff */
[----:B------:R-:W1:Y:S02]  /*3d90*/  SYNCS.PHASECHK.TRANS64.TRYWAIT P1, [R0+URZ+0x270], R4 ;  /* 0x00027004000075a7 */ /* 0x000e6400080211ff */
[----:B-1----:R-:W-:Y:S05]  /*3da0*/  @!P1 BRA `(.L_x_76) ;  /* 0x0000005000d09947 */ /* 0x002fea0003800000 */
.L_x_214:
[C---:B-1----:R-:W-:Y:S01]  /*3db0*/  LEA R4, R11.reuse, UR38, 0x4 ;  /* 0x000000260b047c11 */ /* 0x042fe2000f8e20ff */
[----:B------:R-:W-:Y:S01]  /*3dc0*/  VIADD R0, R0, 0x280 ;  /* 0x0000028000007836 */ /* 0x000fe20000000000 */
[----:B------:R-:W-:Y:S01]  /*3dd0*/  SEL R8, R8, RZ, P0 ;  /* 0x000000ff08087207 */ /* 0x000fe20000000000 */
[----:B------:R-:W-:-:S03]  /*3de0*/  VIADD R11, R11, 0x1 ;  /* 0x000000010b0b7836 */ /* 0x000fc60000000000 */
[----:B------:R-:W1:Y:S01]  /*3df0*/  LDS.128 R4, [R4+0x300] ;  /* 0x0003000004047984 */ /* 0x000e620000000c00 */
[----:B------:R-:W-:Y:S02]  /*3e00*/  PRMT R0, RZ, 0x654, R0 ;  /* 0x00000654ff007816 */ /* 0x000fe40000000000 */
[C---:B------:R-:W-:Y:S01]  /*3e10*/  ISETP.NE.AND P1, PT, R11.reuse, 0x2, PT ;  /* 0x000000020b00780c */ /* 0x040fe20003f25270 */
[----:B------:R-:W-:Y:S01]  /*3e20*/  @!PT LDS RZ, [RZ] ;  /* 0x00000000fffff984 */ /* 0x000fe20000000800 */
[----:B------:R-:W-:Y:S01]  /*3e30*/  @!PT LDS RZ, [RZ] ;  /* 0x00000000fffff984 */ /* 0x000fe20000000800 */
[----:B------:R-:W-:Y:S01]  /*3e40*/  @!PT LDS RZ, [RZ] ;  /* 0x00000000fffff984 */ /* 0x000fe20000000800 */
[----:B------:R-:W-:Y:S01]  /*3e50*/  @!PT LDS RZ, [RZ] ;  /* 0x00000000fffff984 */ /* 0x000fe20000000800 */
[----:B------:R2:W-:Y:S06]  /*3e60*/  MEMBAR.ALL.CTA ;  /* 0x0000000000007992 */ /* 0x0005ec0000008000 */
[----:B--2---:R-:W2:Y:S01]  /*3e70*/  FENCE.VIEW.ASYNC.S ;  /* 0x00000000000073c6 */ /* 0x004ea20000000000 */
[----:B------:R-:W-:Y:S01]  /*3e80*/  SEL R11, R11, RZ, P1 ;  /* 0x000000ff0b0b7207 */ /* 0x000fe20000800000 */
[----:B--2---:R2:W-:Y:S01]  /*3e90*/  SYNCS.ARRIVE.TRANS64.RED.A1T0 RZ, [R0+URZ], RZ ;  /* 0x000000ff00ff79a7 */ /* 0x0045e200081004ff */
[----:B-1----:R-:W-:-:S02]  /*3ea0*/  LOP3.LUT P3, RZ, R6, 0x1, RZ, 0xc0, !PT ;  /* 0x0000000106ff7812 */ /* 0x002fc4000786c0ff */
[----:B------:R-:W-:-:S04]  /*3eb0*/  SEL R4, RZ, 0x1, P1 ;  /* 0x00000001ff047807 */ /* 0x000fc80000800000 */
[----:B------:R-:W-:Y:S02]  /*3ec0*/  LOP3.LUT R10, R10, R4, RZ, 0x3c, !PT ;  /* 0x000000040a0a7212 */ /* 0x000fe400078e3cff */
[----:B--2---:R-:W-:-:S04]  /*3ed0*/  SEL R0, RZ, 0x1, P0 ;  /* 0x00000001ff007807 */ /* 0x004fc80000000000 */
[----:B------:R-:W-:Y:S01]  /*3ee0*/  LOP3.LUT R9, R9, R0, RZ, 0x3c, !PT ;  /* 0x0000000009097212 */ /* 0x000fe200078e3cff */
[----:B------:R-:W-:Y:S06]  /*3ef0*/  @P3 BRA `(.L_x_77) ;  /* 0xfffffffc002c3947 */ /* 0x000fec000383ffff */
[----:B------:R-:W-:Y:S01]  /*3f00*/  ULEA UR5, UR6, UR38, 0x3 ;  /* 0x0000002606057291 */ /* 0x000fe2000f8e18ff */
[----:B------:R-:W-:-:S08]  /*3f10*/  SHF.L.U32 R2, R12, 0x1f, RZ ;  /* 0x0000001f0c027819 */ /* 0x000fd000000006ff */
[----:B------:R-:W1:Y:S02]  /*3f20*/  SYNCS.PHASECHK.TRANS64 P0, [UR5+0x280], R2 ;  /* 0x00028002ff0075a7 */ /* 0x000e640008001005 */
[----:B-1----:R-:W-:Y:S05]  /*3f30*/  @P0 BRA `(.L_x_78) ;  /* 0x0000000000080947 */ /* 0x002fea0003800000 */
[----:B------:R-:W1:Y:S02]  /*3f40*/  SYNCS.PHASECHK.TRANS64.TRYWAIT P0, [UR5+0x280], R2 ;  /* 0x00028002ff0075a7 */ /* 0x000e640008001105 */
[----:B-1----:R-:W-:Y:S05]  /*3f50*/  @!P0 BRA `(.L_x_79) ;  /* 0x0000005000788947 */ /* 0x002fea0003800000 */
.L_x_78:
[----:B------:R-:W-:-:S04]  /*3f60*/  UIADD3 UR4, UPT, UPT, UR6, 0x1, URZ ;  /* 0x0000000106047890 */ /* 0x000fc8000fffe0ff */
[----:B------:R-:W-:-:S04]  /*3f70*/  UISETP.NE.AND UP0, UPT, UR4, 0x2, UPT ;  /* 0x000000020400788c */ /* 0x000fc8000bf05270 */
[----:B------:R-:W-:Y:S02]  /*3f80*/  USEL UR7, URZ, 0x1, UP0 ;  /* 0x00000001ff077887 */ /* 0x000fe40008000000 */
[----:B------:R-:W-:-:S04]  /*3f90*/  USEL UR4, UR4, URZ, UP0 ;  /* 0x000000ff04047287 */ /* 0x000fc80008000000 */
[----:B------:R-:W-:Y:S01]  /*3fa0*/  ULEA UR4, UR4, UR38, 0x3 ;  /* 0x0000002604047291 */ /* 0x000fe2000f8e18ff */
[----:B-1----:R-:W-:-:S04]  /*3fb0*/  LOP3.LUT R2, R12, UR7, RZ, 0x3c, !PT ;  /* 0x000000070c027c12 */ /* 0x002fc8000f8e3cff */
[----:B------:R-:W-:-:S04]  /*3fc0*/  SHF.L.U32 R0, R2, 0x1f, RZ ;  /* 0x0000001f02007819 */ /* 0x000fc800000006ff */
[----:B------:R-:W1:Y:S02]  /*3fd0*/  SYNCS.PHASECHK.TRANS64 P0, [UR4+0x280], R0 ;  /* 0x00028000ff0075a7 */ /* 0x000e640008001004 */
[----:B-1----:R-:W-:Y:S05]  /*3fe0*/  @P0 EXIT ;  /* 0x000000000000094d */ /* 0x002fea0003800000 */
[----:B------:R-:W-:Y:S02]  /*3ff0*/  SHF.L.U32 R2, R2, 0x1f, RZ ;  /* 0x0000001f02027819 */ /* 0x000fe400000006ff */
[----:B------:R-:W-:-:S07]  /*4000*/  MOV R0, UR4 ;  /* 0x0000000400007c02 */ /* 0x000fce0008000f00 */
.L_x_80:
[----:B-1----:R1:W2:Y:S02]  /*4010*/  SYNCS.PHASECHK.TRANS64.TRYWAIT P0, [R0+URZ+0x280], R2 ;  /* 0x00028002000075a7 */ /* 0x0022a400080011ff */
[----:B--2---:R-:W-:Y:S05]  /*4020*/  @!P0 NANOSLEEP.SYNCS 0x989680 ;  /* 0x009896800000895d */ /* 0x004fea0003900000 */
[----:B------:R-:W2:Y:S02]  /*4030*/  @!P0 SYNCS.PHASECHK.TRANS64 P0, [R0+URZ+0x280], R2 ;  /* 0x00028002000085a7 */ /* 0x000ea400080010ff */
[----:B--2---:R-:W-:Y:S05]  /*4040*/  @P0 EXIT ;  /* 0x000000000000094d */ /* 0x004fea0003800000 */
[----:B------:R-:W-:Y:S05]  /*4050*/  BRA `(.L_x_80) ;  /* 0xfffffffc00ec7947 */ /* 0x000fea000383ffff */
.L_x_73:
[----:B------:R-:W-:-:S09]  /*4060*/  UISETP.NE.AND UP1, UPT, UR8, URZ, UPT ;  /* 0x000000ff0800728c */ /* 0x000fd2000bf25270 */
[----:B------:R-:W-:Y:S05]  /*4070*/  BRA.U UP1, `(.L_x_81) ;  /* 0x0000000d01607547 */ /* 0x000fea000b800000 */
[----:B------:R-:W-:Y:S01]  /*4080*/  UMOV UR4, 0x40 ;  /* 0x0000004000047882 */ /* 0x000fe20000000000 */
[----:B------:R-:W-:Y:S01]  /*4090*/  NOP ;  /* 0x0000000000007918 */ /* 0x000fe20000000000 */
[----:B------:R-:W-:Y:S01]  /*40a0*/  ULEA UR4, UR38, UR4, 0x18 ;  /* 0x0000000426047291 */ /* 0x000fe2000f8ec0ff */
[----:B------:R-:W-:Y:S02]  /*40b0*/  UMOV UR5, 0x400 ;  /* 0x0000040000057882 */ /* 0x000fe40000000000 */
[----:B------:R-:W-:-:S06]  /*40c0*/  ULEA UR38, UR38, UR5, 0x18 ;  /* 0x0000000526267291 */ /* 0x000fcc000f8ec0ff */
[----:B------:R-:W1:Y:S02]  /*40d0*/  LDS.U8 R0, [UR4+0x1c] ;  /* 0x00001c04ff007984 */ /* 0x000e640008000000 */
[----:B-1----:R-:W-:-:S13]  /*40e0*/  ISETP.NE.AND P0, PT, R0, RZ, PT ;  /* 0x000000ff0000720c */ /* 0x002fda0003f05270 */
[----:B------:R-:W-:Y:S05]  /*40f0*/  @P0 BRA `(.L_x_82) ;  /* 0x0000000000580947 */ /* 0x000fea0003800000 */
[----:B------:R-:W-:-:S13]  /*4100*/  ELECT P0, URZ, PT ;  /* 0x0000000000ff782f */ /* 0x000fda0003800000 */
[----:B------:R-:W-:Y:S05]  /*4110*/  @!P0 BRA `(.L_x_83) ;  /* 0x0000000000608947 */ /* 0x000fea0003800000 */
[----:B------:R-:W-:Y:S01]  /*4120*/  UMOV UR5, 0x10 ;  /* 0x0000001000057882 */ /* 0x000fe20000000000 */
[----:B------:R-:W-:Y:S01]  /*4130*/  HFMA2 R0, -RZ, RZ, 0, 5.9604644775390625e-08 ;  /* 0x00000001ff007431 */ /* 0x000fe200000001ff */
[----:B------:R-:W-:-:S03]  /*4140*/  MOV R2, 0xffff ;  /* 0x0000ffff00027802 */ /* 0x000fc60000000f00 */
[----:B------:R-:W-:Y:S04]  /*4150*/  DEPBAR.LE SB1, 0x36 ;  /* 0x00009d800000791a */ /* 0x000fe80000000000 */
[----:B------:R-:W1:Y:S02]  /*4160*/  UTCATOMSWS.FIND_AND_SET.ALIGN UP0, UR5, UR5 ;  /* 0x00000005000575e3 */ /* 0x000e640008000800 */
[----:B-1----:R-:W-:Y:S01]  /*4170*/  MOV R3, UR5 ;  /* 0x0000000500037c02 */ /* 0x002fe20008000f00 */
[----:B------:R-:W-:Y:S06]  /*4180*/  BRA.U UP0, `(.L_x_84) ;  /* 0x0000000100187547 */ /* 0x000fec000b800000 */
.L_x_85:
[----:B------:R-:W-:Y:S05]  /*4190*/  NANOSLEEP 0x64 ;  /* 0x000000640000795d */ /* 0x000fea0003800000 */
[----:B------:R-:W-:-:S05]  /*41a0*/  UMOV UR5, 0x10 ;  /* 0x0000001000057882 */ /* 0x000fca0000000000 */
[----:B------:R-:W-:Y:S04]  /*41b0*/  DEPBAR.LE SB1, 0x36 ;  /* 0x00009d800000791a */ /* 0x000fe80000000000 */
[----:B------:R-:W1:Y:S02]  /*41c0*/  UTCATOMSWS.FIND_AND_SET.ALIGN UP0, UR5, UR5 ;  /* 0x00000005000575e3 */ /* 0x000e640008000800 */
[----:B-1----:R-:W-:Y:S01]  /*41d0*/  MOV R3, UR5 ;  /* 0x0000000500037c02 */ /* 0x002fe20008000f00 */
[----:B------:R-:W-:Y:S05]  /*41e0*/  BRA.U !UP0, `(.L_x_85) ;  /* 0xfffffffd08e87547 */ /* 0x000fea000b83ffff */
.L_x_84:
[-C--:B------:R-:W-:Y:S02]  /*41f0*/  SHF.L.U32 R2, R2, R3.reuse, RZ ;  /* 0x0000000302027219 */ /* 0x080fe400000006ff */
[----:B------:R-:W-:Y:S01]  /*4200*/  SHF.L.U32 R0, R0, R3, RZ ;  /* 0x0000000300007219 */ /* 0x000fe200000006ff */
[----:B------:R-:W-:Y:S02]  /*4210*/  IMAD.SHL.U32 R3, R3, 0x20, RZ ;  /* 0x0000002003037824 */ /* 0x000fe400078e00ff */
[----:B------:R1:W-:Y:S04]  /*4220*/  ATOMS.OR RZ, [UR4+0x14], R2 ;  /* 0x00001402ffff798c */ /* 0x0003e8000b000004 */
[----:B------:R1:W-:Y:S04]  /*4230*/  ATOMS.OR RZ, [UR4+0x18], R0 ;  /* 0x00001800ffff798c */ /* 0x0003e8000b000004 */
[----:B------:R1:W-:Y:S01]  /*4240*/  STS [UR38+0x320], R3 ;  /* 0x00032003ff007988 */ /* 0x0003e20008000826 */
[----:B------:R-:W-:Y:S05]  /*4250*/  BRA `(.L_x_83) ;  /* 0x0000000000107947 */ /* 0x000fea0003800000 */
.L_x_82:
[----:B------:R-:W-:Y:S02]  /*4260*/  MOV R0, 0xffffffff ;  /* 0xffffffff00007802 */ /* 0x000fe40000000f00 */
[----:B------:R-:W-:-:S03]  /*4270*/  MOV R2, 0x42a0 ;  /* 0x000042a000027802 */ /* 0x000fc60000000f00 */
[----:B------:R1:W-:Y:S04]  /*4280*/  STS [UR38+0x320], R0 ;  /* 0x00032000ff007988 */ /* 0x0003e80008000826 */
[----:B-1-3-5:R-:W-:Y:S05]  /*4290*/  CALL.REL.NOINC `($__internal_1_$__cuda_sm10x_tcgen05_guardrail_trap_phase_invalid_during_alloc) ;  /* 0x0000005400087944 */ /* 0x02afea0003c00000 */
.L_x_83:
[----:B------:R-:W-:Y:S05]  /*42a0*/  WARPSYNC.ALL ;  /* 0x0000000000007948 */ /* 0x000fea0003800000 */
[----:B------:R-:W2:Y:S01]  /*42b0*/  S2UR UR9, SR_CgaCtaId ;  /* 0x00000000000979c3 */ /* 0x000ea20000008800 */
[----:B------:R-:W-:Y:S01]  /*42c0*/  UMOV UR4, 0x400 ;  /* 0x0000040000047882 */ /* 0x000fe20000000000 */
[----:B------:R-:W-:-:S06]  /*42d0*/  NOP ;  /* 0x0000000000007918 */ /* 0x000fcc0000000000 */
[----:B------:R-:W-:Y:S06]  /*42e0*/  BAR.ARV 0x6, 0xa0 ;  /* 0x0182800000007b1d */ /* 0x000fec0000002000 */
[----:B------:R-:W4:Y:S01]  /*42f0*/  LDCU UR5, c[0x0][0x38c] ;  /* 0x00007180ff0577ac */ /* 0x000f220008000800 */
[----:B------:R-:W-:Y:S01]  /*4300*/  IMAD.MOV.U32 R11, RZ, RZ, 0x1 ;  /* 0x00000001ff0b7424 */ /* 0x000fe200078e00ff */
[----:B------:R-:W-:Y:S01]  /*4310*/  CS2R R8, SRZ ;  /* 0x0000000000087805 */ /* 0x000fe2000001ff00 */
[----:B------:R-:W-:Y:S01]  /*4320*/  IMAD.MOV.U32 R10, RZ, RZ, RZ ;  /* 0x000000ffff0a7224 */ /* 0x000fe200078e00ff */
[----:B------:R-:W-:Y:S01]  /*4330*/  UMOV UR11, URZ ;  /* 0x000000ff000b7c82 */ /* 0x000fe20008000000 */
[----:B------:R-:W-:Y:S01]  /*4340*/  UMOV UR18, URZ ;  /* 0x000000ff00127c82 */ /* 0x000fe20008000000 */
[----:B------:R-:W-:Y:S01]  /*4350*/  UMOV UR20, 0x0 ;  /* 0x0000000000147882 */ /* 0x000fe20000000000 */
[----:B------:R-:W-:Y:S01]  /*4360*/  UMOV UR21, 0x80c0010 ;  /* 0x080c001000157882 */ /* 0x000fe20000000000 */
[----:B--2---:R-:W-:Y:S01]  /*4370*/  ULEA UR9, UR9, UR4, 0x18 ;  /* 0x0000000409097291 */ /* 0x004fe2000f8ec0ff */
[----:B------:R-:W2:Y:S03]  /*4380*/  LDCU UR4, c[0x0][0x38c] ;  /* 0x00007180ff0477ac */ /* 0x000ea60008000800 */
[----:B------:R-:W-:-:S02]  /*4390*/  UIADD3 UR10, UPT, UPT, UR9, 0x6500, URZ ;  /* 0x00006500090a7890 */ /* 0x000fc4000fffe0ff */
[----:B----4-:R-:W-:-:S03]  /*43a0*/  UISETP.GE.AND UP3, UPT, UR5, 0x1, UPT ;  /* 0x000000010500788c */ /* 0x010fc6000bf66270 */
[----:B-1----:R-:W1:Y:S01]  /*43b0*/  LDS R0, [UR9+0x320] ;  /* 0x00032009ff007984 */ /* 0x002e620008000800 */
[----:B------:R-:W-:-:S04]  /*43c0*/  USHF.R.U32.HI UR10, URZ, 0x4, UR10 ;  /* 0x00000004ff0a7899 */ /* 0x000fc8000801160a */
[----:B------:R-:W-:-:S04]  /*43d0*/  ULOP3.LUT UR10, UR10, 0x3fff, URZ, 0xc0, !UPT ;  /* 0x00003fff0a0a7892 */ /* 0x000fc8000f8ec0ff */
[----:B------:R-:W-:Y:S02]  /*43e0*/  ULOP3.LUT UR10, UR10, 0x10000, URZ, 0xfc, !UPT ;  /* 0x000100000a0a7892 */ /* 0x000fe4000f8efcff */
[----:B--2---:R-:W-:-:S04]  /*43f0*/  UIADD3 UR4, UPT, UPT, UR4, 0xf, URZ ;  /* 0x0000000f04047890 */ /* 0x004fc8000fffe0ff */
[----:B------:R-:W-:-:S04]  /*4400*/  USHF.R.S32.HI UR8, URZ, 0x1f, UR4 ;  /* 0x0000001fff087899 */ /* 0x000fc80008011404 */
[----:B------:R-:W-:Y:S02]  /*4410*/  ULEA.HI UR8, UR8, UR4, URZ, 0x4 ;  /* 0x0000000408087291 */ /* 0x000fe4000f8f20ff */
[----:B------:R-:W-:Y:S02]  /*4420*/  UIADD3 UR4, UPT, UPT, UR9, 0x2a500, URZ ;  /* 0x0002a50009047890 */ /* 0x000fe4000fffe0ff */
[----:B------:R-:W-:Y:S02]  /*4430*/  USHF.R.S32.HI UR8, URZ, 0x4, UR8 ;  /* 0x00000004ff087899 */ /* 0x000fe40008011408 */
[----:B------:R-:W-:Y:S02]  /*4440*/  USHF.R.U32.HI UR4, URZ, 0x4, UR4 ;  /* 0x00000004ff047899 */ /* 0x000fe40008011604 */
[----:B------:R-:W-:Y:S02]  /*4450*/  UISETP.LT.AND UP0, UPT, UR8, 0x1, UPT ;  /* 0x000000010800788c */ /* 0x000fe4000bf01270 */
[----:B------:R-:W-:-:S02]  /*4460*/  ULOP3.LUT UR4, UR4, 0x3fff, URZ, 0xc0, !UPT ;  /* 0x00003fff04047892 */ /* 0x000fc4000f8ec0ff */
[----:B------:R-:W-:Y:S02]  /*4470*/  USEL UR15, UR8, 0x1, !UP0 ;  /* 0x00000001080f7887 */ /* 0x000fe4000c000000 */
[----:B------:R-:W-:Y:S02]  /*4480*/  ULOP3.LUT UR4, UR4, 0x10000, URZ, 0xfc, !UPT ;  /* 0x0001000004047892 */ /* 0x000fe4000f8efcff */
[----:B------:R-:W-:Y:S01]  /*4490*/  UIADD3 UR15, UPT, UPT, -UR15, URZ, URZ ;  /* 0x000000ff0f0f7290 */ /* 0x000fe2000fffe1ff */
[----:B-1----:R-:W-:-:S15]  /*44a0*/  R2UR UR12, R0 ;  /* 0x00000000000c72ca */ /* 0x002fde00000e0000 */
.L_x_92:
[----:B------:R-:W-:Y:S02]  /*44b0*/  LEA R0, R10, UR9, 0x3 ;  /* 0x000000090a007c11 */ /* 0x000fe4000f8e18ff */
[----:B------:R-:W-:Y:S02]  /*44c0*/  SHF.L.U32 R2, R9, 0x1f, RZ ;  /* 0x0000001f09027819 */ /* 0x000fe400000006ff */
[----:B------:R-:W-:Y:S01]  /*44d0*/  PLOP3.LUT P0, PT, PT, PT, UP3, 0x80, 0x8 ;  /* 0x000000000008781c */ /* 0x000fe20003f0f038 */
[----:B------:R-:W-:Y:S01]  /*44e0*/  VIADD R3, R0, 0x280 ;  /* 0x0000028000037836 */ /* 0x000fe20000000000 */
[----:B-1----:R-:W1:Y:S02]  /*44f0*/  SYNCS.PHASECHK.TRANS64.TRYWAIT P1, [R0+URZ+0x270], R2 ;  /* 0x00027002000075a7 */ /* 0x002e6400080211ff */
[----:B-1--4-:R-:W-:Y:S09]  /*4500*/  @!P1 BRA `(.L_x_86) ;  /* 0x0000004c00249947 */ /* 0x012ff20003800000 */
.L_x_216:
[----:B------:R-:W-:Y:S01]  /*4510*/  LEA R4, R10, UR9, 0x4 ;  /* 0x000000090a047c11 */ /* 0x000fe2000f8e20ff */
[----:B------:R-:W-:Y:S01]  /*4520*/  @UP3 ULEA UR5, UR18, UR9, 0x3 ;  /* 0x0000000912053291 */ /* 0x000fe2000f8e18ff */
[----:B------:R-:W-:Y:S01]  /*4530*/  PLOP3.LUT P2, PT, PT, PT, PT, 0x80, 0x8 ;  /* 0x000000000008781c */ /* 0x000fe20003f4f070 */
[----:B------:R-:W-:Y:S01]  /*4540*/  ULEA UR14, UR11, UR9, 0x3 ;  /* 0x000000090b0e7291 */ /* 0x000fe2000f8e18ff */
[----:B------:R-:W-:Y:S02]  /*4550*/  PRMT R3, RZ, 0x654, R3 ;  /* 0x00000654ff037816 */ /* 0x000fe40000000003 */
[----:B------:R-:W2:Y:S01]  /*4560*/  LDS.128 R4, [R4+0x300] ;  /* 0x0003000004047984 */ /* 0x000ea20000000c00 */
[----:B-1----:R-:W-:Y:S02]  /*4570*/  @P0 SHF.L.U32 R2, R8, 0x1f, RZ ;  /* 0x0000001f08020819 */ /* 0x002fe400000006ff */
[----:B------:R-:W-:Y:S01]  /*4580*/  SHF.L.U32 R0, R11, 0x1f, RZ ;  /* 0x0000001f0b007819 */ /* 0x000fe200000006ff */
[----:B------:R-:W-:Y:S01]  /*4590*/  @!PT LDS RZ, [RZ] ;  /* 0x00000000fffff984 */ /* 0x000fe20000000800 */
[----:B------:R-:W-:Y:S01]  /*45a0*/  @!PT LDS RZ, [RZ] ;  /* 0x00000000fffff984 */ /* 0x000fe20000000800 */
[----:B------:R-:W-:Y:S01]  /*45b0*/  @!PT LDS RZ, [RZ] ;  /* 0x00000000fffff984 */ /* 0x000fe20000000800 */
[----:B------:R-:W-:Y:S01]  /*45c0*/  @!PT LDS RZ, [RZ] ;  /* 0x00000000fffff984 */ /* 0x000fe20000000800 */
[----:B------:R1:W-:Y:S06]  /*45d0*/  MEMBAR.ALL.CTA ;  /* 0x0000000000007992 */ /* 0x0003ec0000008000 */
[----:B-1----:R-:W1:Y:S02]  /*45e0*/  FENCE.VIEW.ASYNC.S ;  /* 0x00000000000073c6 */ /* 0x002e640000000000 */
[----:B-1----:R1:W-:Y:S01]  /*45f0*/  SYNCS.ARRIVE.TRANS64.RED.A1T0 RZ, [R3+URZ], RZ ;  /* 0x000000ff03ff79a7 */ /* 0x0023e200081004ff */
[----:B------:R1:W4:Y:S01]  /*4600*/  @P0 SYNCS.PHASECHK.TRANS64.TRYWAIT P2, [UR5], R2 ;  /* 0x00000002ff0005a7 */ /* 0x0003220008041105 */
[----:B--2---:R-:W-:Y:S01]  /*4610*/  LOP3.LUT P1, RZ, R6, 0x1, RZ, 0xc0, !PT ;  /* 0x0000000106ff7812 */ /* 0x004fe2000782c0ff */
[----:B------:R-:W2:Y:S02]  /*4620*/  SYNCS.PHASECHK.TRANS64.TRYWAIT P0, [UR14+0x2b0], R0 ;  /* 0x0002b000ff0075a7 */ /* 0x000ea4000800110e */
[----:B-12-4-:R-:W-:Y:S10]  /*4630*/  @!P0 BRA `(.L_x_87) ;  /* 0x0000004800ec8947 */ /* 0x016ff40003800000 */
.L_x_218:
[----:B------:R-:W-:Y:S01]  /*4640*/  IADD3 R10, PT, PT, R10, 0x1, RZ ;  /* 0x000000010a0a7810 */ /* 0x000fe20007ffe0ff */
[----:B------:R-:W-:Y:S06]  /*4650*/  BRA.U !UP3, `(.L_x_88) ;  /* 0x000000010b887547 */ /* 0x000fec000b800000 */
[----:B------:R-:W-:Y:S02]  /*4660*/  UIMAD UR13, UR11, 0x30, UR12 ;  /* 0x000000300b0d78a4 */ /* 0x000fe4000f8e020c */
[----:B------:R-:W-:Y:S01]  /*4670*/  UPLOP3.LUT UP4, UPT, UPT, UPT, UPT, 0x40, 0x4 ;  /* 0x000000000004789c */ /* 0x000fe20003f8e870 */
[----:B------:R-:W-:Y:S01]  /*4680*/  UMOV UR17, UR15 ;  /* 0x0000000f00117c82 */ /* 0x000fe20008000000 */
[----:B------:R-:W-:Y:S01]  /*4690*/  UMOV UR16, UR8 ;  /* 0x0000000800107c82 */ /* 0x000fe20008000000 */
[----:B------:R-:W-:-:S08]  /*46a0*/  UMOV UR5, UR18 ;  /* 0x0000001200057c82 */ /* 0x000fd00008000000 */
.L_x_91:
[----:B------:R-:W-:Y:S02]  /*46b0*/  UIADD3 UR17, UPT, UPT, UR17, 0x1, URZ ;  /* 0x0000000111117890 */ /* 0x000fe4000fffe0ff */
[----:B--2---:R-:W-:Y:S02]  /*46c0*/  ULEA UR7, UR5, UR9, 0x3 ;  /* 0x0000000905077291 */ /* 0x004fe4000f8e18ff */
[----:B------:R-:W-:Y:S01]  /*46d0*/  UISETP.NE.AND UP0, UPT, UR17, URZ, UPT ;  /* 0x000000ff1100728c */ /* 0x000fe2000bf05270 */
[----:B----4-:R-:W-:Y:S10]  /*46e0*/  @P2 BRA `(.L_x_89) ;  /* 0x00000000000c2947 */ /* 0x010ff40003800000 */
[----:B-1----:R-:W-:Y:S04]  /*46f0*/  SHF.L.U32 R2, R8, 0x1f, RZ ;  /* 0x0000001f08027819 */ /* 0x002fe800000006ff */
[----:B------:R-:W1:Y:S02]  /*4700*/  SYNCS.PHASECHK.TRANS64.TRYWAIT P0, [UR7], R2 ;  /* 0x00000002ff0075a7 */ /* 0x000e640008001107 */
[----:B-1----:R-:W-:Y:S05]  /*4710*/  @!P0 BRA `(.L_x_90) ;  /* 0x0000004800cc8947 */ /* 0x002fea0003800000 */
.L_x_89:
[----:B------:R-:W-:Y:S01]  /*4720*/  UISETP.NE.AND UP1, UPT, UR16, 0x1, UPT ;  /* 0x000000011000788c */ /* 0x000fe2000bf25270 */
[----:B------:R-:W-:Y:S01]  /*4730*/  PLOP3.LUT P2, PT, PT, PT, PT, 0x80, 0x8 ;  /* 0x000000000008781c */ /* 0x000fe20003f4f070 */
[----:B------:R-:W-:Y:S02]  /*4740*/  UIADD3 UR18, UPT, UPT, UR5, 0x1, URZ ;  /* 0x0000000105127890 */ /* 0x000fe4000fffe0ff */
[----:B------:R-:W-:Y:S02]  /*4750*/  UIMAD UR6, UR5, 0x60, UR4 ;  /* 0x00000060050678a4 */ /* 0x000fe4000f8e0204 */
[----:B------:R-:W-:Y:S01]  /*4760*/  UISETP.NE.AND UP2, UPT, UR18, 0x24, UPT ;  /* 0x000000241200788c */ /* 0x000fe2000bf45270 */
[----:B------:R-:W-:Y:S01]  /*4770*/  PLOP3.LUT P0, PT, PT, PT, UP1, 0x80, 0x8 ;  /* 0x000000000008781c */ /* 0x000fe20003f0f018 */
[----:B------:R-:W-:Y:S02]  /*4780*/  UIADD3 UR16, UPT, UPT, UR16, -0x1, URZ ;  /* 0xffffffff10107890 */ /* 0x000fe4000fffe0ff */
[----:B------:R-:W-:Y:S02]  /*4790*/  USEL UR22, URZ, 0x1, UP2 ;  /* 0x00000001ff167887 */ /* 0x000fe40009000000 */
[----:B------:R-:W-:Y:S01]  /*47a0*/  USEL UR18, UR18, URZ, UP2 ;  /* 0x000000ff12127287 */ /* 0x000fe20009000000 */
[----:B------:R-:W-:Y:S03]  /*47b0*/  UMOV UR23, 0xc0004010 ;  /* 0xc000401000177882 */ /* 0x000fe60000000000 */
[----:B------:R-:W-:Y:S01]  /*47c0*/  @UP1 ULEA UR19, UR18, UR9, 0x3 ;  /* 0x0000000912131291 */ /* 0x000fe2000f8e18ff */
[----:B------:R-:W-:Y:S01]  /*47d0*/  LOP3.LUT R8, R8, UR22, RZ, 0x3c, !PT ;  /* 0x0000001608087c12 */ /* 0x000fe2000f8e3cff */
[----:B------:R-:W-:Y:S03]  /*47e0*/  ULEA UR22, UR5, UR10, 0x8 ;  /* 0x0000000a05167291 */ /* 0x000fe6000f8e40ff */
[----:B-1----:R-:W-:Y:S01]  /*47f0*/  @P0 SHF.L.U32 R0, R8, 0x1f, RZ ;  /* 0x0000001f08000819 */ /* 0x002fe200000006ff */
[----:B------:R-:W-:Y:S03]  /*4800*/  UMOV UR5, UR18 ;  /* 0x0000001200057c82 */ /* 0x000fe60008000000 */
[----:B------:R2:W4:Y:S01]  /*4810*/  @P0 SYNCS.PHASECHK.TRANS64.TRYWAIT P2, [UR19], R0 ;  /* 0x00000000ff0005a7 */ /* 0x0005220008041113 */
[----:B------:R-:W-:Y:S03]  /*4820*/  UIADD3 UR19, UPT, UPT, UR7, 0x120, URZ ;  /* 0x0000012007137890 */ /* 0x000fe6000fffe0ff */
[----:B------:R-:W-:Y:S02]  /*4830*/  UMOV UR7, 0xc0004010 ;  /* 0xc000401000077882 */ /* 0x000fe40000000000 */
[----:B------:R2:W-:Y:S01]  /*4840*/  UTCHMMA gdesc[UR22], gdesc[UR6], tmem[UR13], tmem[UR20], idesc[UR21], UP4 ;  /* 0x00ff1406160075ea */ /* 0x0005e2000a00000d */
[----:B------:R-:W-:Y:S03]  /*4850*/  UPLOP3.LUT UP4, UPT, UPT, UPT, UPT, 0x80, 0x8 ;  /* 0x000000000008789c */ /* 0x000fe60003f8f070 */
[----:B------:R2:W-:Y:S01]  /*4860*/  UTCBAR [UR19], URZ ;  /* 0x000000ff130073e9 */ /* 0x0005e200080000ff */
[----:B------:R-:W-:Y:S07]  /*4870*/  BRA.U UP0, `(.L_x_91) ;  /* 0xfffffffd008c7547 */ /* 0x000fee000b83ffff */
.L_x_88:
[----:B------:R-:W-:Y:S01]  /*4880*/  UIADD3 UR11, UPT, UPT, UR11, 0x1, URZ ;  /* 0x000000010b0b7890 */ /* 0x000fe2000fffe0ff */
[C---:B------:R-:W-:Y:S01]  /*4890*/  ISETP.NE.AND P0, PT, R10.reuse, 0x2, PT ;  /* 0x000000020a00780c */ /* 0x040fe20003f05270 */
[----:B------:R-:W-:Y:S02]  /*48a0*/  UIADD3 UR14, UPT, UPT, UR14, 0x290, URZ ;  /* 0x000002900e0e7890 */ /* 0x000fe4000fffe0ff */
[----:B------:R-:W-:Y:S01]  /*48b0*/  UISETP.NE.AND UP0, UPT, UR11, 0x4, UPT ;  /* 0x000000040b00788c */ /* 0x000fe2000bf05270 */
[----:B-12---:R-:W-:Y:S02]  /*48c0*/  SEL R0, RZ, 0x1, P0 ;  /* 0x00000001ff007807 */ /* 0x006fe40000000000 */
[----:B------:R-:W-:Y:S01]  /*48d0*/  SEL R10, R10, RZ, P0 ;  /* 0x000000ff0a0a7207 */ /* 0x000fe20000000000 */
[----:B------:R-:W-:Y:S01]  /*48e0*/  USEL UR5, URZ, 0x1, UP0 ;  /* 0x00000001ff057887 */ /* 0x000fe20008000000 */
[----:B------:R-:W-:Y:S01]  /*48f0*/  LOP3.LUT R9, R9, R0, RZ, 0x3c, !PT ;  /* 0x0000000009097212 */ /* 0x000fe200078e3cff */
[----:B------:R-:W-:Y:S01]  /*4900*/  USEL UR11, UR11, URZ, UP0 ;  /* 0x000000ff0b0b7287 */ /* 0x000fe20008000000 */
[----:B------:R1:W-:Y:S03]  /*4910*/  UTCBAR [UR14], URZ ;  /* 0x000000ff0e0073e9 */ /* 0x0003e600080000ff */
[----:B------:R-:W-:Y:S01]  /*4920*/  LOP3.LUT R11, R11, UR5, RZ, 0x3c, !PT ;  /* 0x000000050b0b7c12 */ /* 0x000fe2000f8e3cff */
[----:B------:R-:W-:Y:S07]  /*4930*/  @P1 BRA `(.L_x_92) ;  /* 0xfffffff800dc1947 */ /* 0x000fee000383ffff */
[----:B------:R-:W2:Y:S01]  /*4940*/  S2UR UR4, SR_CgaCtaId ;  /* 0x00000000000479c3 */ /* 0x000ea20000008800 */
[----:B------:R-:W-:Y:S01]  /*4950*/  ELECT P0, URZ, PT ;  /* 0x0000000000ff782f */ /* 0x000fe20003800000 */
[----:B------:R-:W-:Y:S01]  /*4960*/  IMAD.MOV.U32 R0, RZ, RZ, 0x1 ;  /* 0x00000001ff007424 */ /* 0x000fe200078e00ff */
[----:B------:R-:W-:Y:S01]  /*4970*/  UIADD3 UR9, UPT, UPT, UR9, 0x2b0, URZ ;  /* 0x000002b009097890 */ /* 0x000fe2000fffe0ff */
[----:B------:R-:W-:Y:S01]  /*4980*/  SHF.L.U32 R2, R11, 0x1f, RZ ;  /* 0x0000001f0b027819 */ /* 0x000fe200000006ff */
[----:B------:R-:W-:-:S03]  /*4990*/  UMOV UR5, 0x40 ;  /* 0x0000004000057882 */ /* 0x000fc60000000000 */
[----:B------:R-:W-:Y:S01]  /*49a0*/  UVIRTCOUNT.DEALLOC.SMPOOL 0x80 ;  /* 0x000000800000784c */ /* 0x000fe20000000000 */
[----:B--2---:R-:W-:Y:S02]  /*49b0*/  ULEA UR4, UR4, UR5, 0x18 ;  /* 0x0000000504047291 */ /* 0x004fe4000f8ec0ff */
[----:B------:R-:W-:-:S07]  /*49c0*/  ULEA UR5, UR11, UR9, 0x3 ;  /* 0x000000090b057291 */ /* 0x000fce000f8e18ff */
[----:B------:R2:W-:Y:S02]  /*49d0*/  @P0 STS.U8 [UR4+0x1c], R0 ;  /* 0x00001c00ff000988 */ /* 0x0005e40008000004 */
[----:B------:R-:W3:Y:S02]  /*49e0*/  SYNCS.PHASECHK.TRANS64.TRYWAIT P0, [UR5], R2 ;  /* 0x00000002ff0075a7 */ /* 0x000ee40008001105 */
[----:B--23--:R-:W-:Y:S05]  /*49f0*/  @!P0 BRA `(.L_x_93) ;  /* 0x00000048002c8947 */ /* 0x00cfea0003800000 */
.L_x_221:
[----:B------:R-:W-:-:S04]  /*4a00*/  UIADD3 UR6, UPT, UPT, UR11, 0x1, URZ ;  /* 0x000000010b067890 */ /* 0x000fc8000fffe0ff */
[----:B------:R-:W-:-:S04]  /*4a10*/  UISETP.NE.AND UP0, UPT, UR6, 0x4, UPT ;  /* 0x000000040600788c */ /* 0x000fc8000bf05270 */
[----:B------:R-:W-:Y:S02]  /*4a20*/  USEL UR7, URZ, 0x1, UP0 ;  /* 0x00000001ff077887 */ /* 0x000fe40008000000 */
[----:B------:R-:W-:-:S04]  /*4a30*/  USEL UR6, UR6, URZ, UP0 ;  /* 0x000000ff06067287 */ /* 0x000fc80008000000 */
[----:B------:R-:W-:Y:S01]  /*4a40*/  ULEA UR5, UR6, UR9, 0x3 ;  /* 0x0000000906057291 */ /* 0x000fe2000f8e18ff */
[----:B--2---:R-:W-:-:S04]  /*4a50*/  LOP3.LUT R2, R11, UR7, RZ, 0x3c, !PT ;  /* 0x000000070b027c12 */ /* 0x004fc8000f8e3cff */
[----:B------:R-:W-:-:S04]  /*4a60*/  SHF.L.U32 R3, R2, 0x1f, RZ ;  /* 0x0000001f02037819 */ /* 0x000fc800000006ff */
[----:B------:R-:W2:Y:S02]  /*4a70*/  SYNCS.PHASECHK.TRANS64.TRYWAIT P0, [UR5], R3 ;  /* 0x00000003ff0075a7 */ /* 0x000ea40008001105 */
[----:B--2---:R-:W-:Y:S05]  /*4a80*/  @!P0 BRA `(.L_x_94) ;  /* 0x0000004800208947 */ /* 0x004fea0003800000 */
.L_x_223:
[----:B------:R-:W-:-:S04]  /*4a90*/  UIADD3 UR6, UPT, UPT, UR6, 0x1, URZ ;  /* 0x0000000106067890 */ /* 0x000fc8000fffe0ff */
[----:B------:R-:W-:-:S04]  /*4aa0*/  UISETP.NE.AND UP0, UPT, UR6, 0x4, UPT ;  /* 0x000000040600788c */ /* 0x000fc8000bf05270 */
[----:B------:R-:W-:Y:S02]  /*4ab0*/  USEL UR7, URZ, 0x1, UP0 ;  /* 0x00000001ff077887 */ /* 0x000fe40008000000 */
[----:B------:R-:W-:-:S04]  /*4ac0*/  USEL UR6, UR6, URZ, UP0 ;  /* 0x000000ff06067287 */ /* 0x000fc80008000000 */
[----:B------:R-:W-:Y:S01]  /*4ad0*/  ULEA UR5, UR6, UR9, 0x3 ;  /* 0x0000000906057291 */ /* 0x000fe2000f8e18ff */
[----:B------:R-:W-:-:S04]  /*4ae0*/  LOP3.LUT R2, R2, UR7, RZ, 0x3c, !PT ;  /* 0x0000000702027c12 */ /* 0x000fc8000f8e3cff */
[----:B--2---:R-:W-:-:S04]  /*4af0*/  SHF.L.U32 R3, R2, 0x1f, RZ ;  /* 0x0000001f02037819 */ /* 0x004fc800000006ff */
[----:B------:R-:W2:Y:S02]  /*4b00*/  SYNCS.PHASECHK.TRANS64.TRYWAIT P0, [UR5], R3 ;  /* 0x00000003ff0075a7 */ /* 0x000ea40008001105 */
[----:B--2---:R-:W-:Y:S05]  /*4b10*/  @!P0 BRA `(.L_x_95) ;  /* 0x0000004800148947 */ /* 0x004fea0003800000 */
.L_x_225:
[----:B------:R-:W-:-:S04]  /*4b20*/  UIADD3 UR6, UPT, UPT, UR6, 0x1, URZ ;  /* 0x0000000106067890 */ /* 0x000fc8000fffe0ff */
[----:B------:R-:W-:-:S04]  /*4b30*/  UISETP.NE.AND UP0, UPT, UR6, 0x4, UPT ;  /* 0x000000040600788c */ /* 0x000fc8000bf05270 */
[----:B------:R-:W-:Y:S02]  /*4b40*/  USEL UR5, URZ, 0x1, UP0 ;  /* 0x00000001ff057887 */ /* 0x000fe40008000000 */
[----:B------:R-:W-:-:S04]  /*4b50*/  USEL UR6, UR6, URZ, UP0 ;  /* 0x000000ff06067287 */ /* 0x000fc80008000000 */
[----:B------:R-:W-:Y:S01]  /*4b60*/  ULEA UR6, UR6, UR9, 0x3 ;  /* 0x0000000906067291 */ /* 0x000fe2000f8e18ff */
[----:B------:R-:W-:-:S04]  /*4b70*/  LOP3.LUT R2, R2, UR5, RZ, 0x3c, !PT ;  /* 0x0000000502027c12 */ /* 0x000fc8000f8e3cff */
[----:B------:R-:W-:-:S04]  /*4b80*/  SHF.L.U32 R2, R2, 0x1f, RZ ;  /* 0x0000001f02027819 */ /* 0x000fc800000006ff */
[----:B------:R-:W3:Y:S02]  /*4b90*/  SYNCS.PHASECHK.TRANS64.TRYWAIT P0, [UR6], R2 ;  /* 0x00000002ff0075a7 */ /* 0x000ee40008001106 */
[----:B---3--:R-:W-:Y:S05]  /*4ba0*/  @!P0 BRA `(.L_x_96) ;  /* 0x0000004800088947 */ /* 0x008fea0003800000 */
.L_x_227:
[----:B------:R-:W-:Y:S01]  /*4bb0*/  NOP ;  /* 0x0000000000007918 */ /* 0x000fe20000000000 */
[----:B--2---:R-:W2:Y:S01]  /*4bc0*/  LDS R0, [UR4+0x14] ;  /* 0x00001404ff007984 */ /* 0x004ea20008000800 */
[----:B------:R-:W-:Y:S01]  /*4bd0*/  ULOP3.LUT UR6, UR12, 0xffff, URZ, 0xc0, !UPT ;  /* 0x0000ffff0c067892 */ /* 0x000fe2000f8ec0ff */
[----:B------:R-:W-:Y:S01]  /*4be0*/  UMOV UR8, 0xffff ;  /* 0x0000ffff00087882 */ /* 0x000fe20000000000 */
[----:B------:R-:W-:Y:S02]  /*4bf0*/  UMOV UR5, 0x1 ;  /* 0x0000000100057882 */ /* 0x000fe40000000000 */
[----:B------:R-:W-:-:S04]  /*4c00*/  USHF.R.U32.HI UR6, URZ, 0x5, UR6 ;  /* 0x00000005ff067899 */ /* 0x000fc80008011606 */
[----:B------:R-:W-:Y:S02]  /*4c10*/  USHF.L.U32 UR8, UR8, UR6, URZ ;  /* 0x0000000608087299 */ /* 0x000fe400080006ff */
[----:B------:R-:W-:-:S04]  /*4c20*/  USHF.L.U32 UR5, UR5, UR6, URZ ;  /* 0x0000000605057299 */ /* 0x000fc800080006ff */
[----:B--2---:R-:W-:-:S04]  /*4c30*/  LOP3.LUT R0, R0, UR8, RZ, 0xc0, !PT ;  /* 0x0000000800007c12 */ /* 0x004fc8000f8ec0ff */
[----:B------:R-:W-:-:S13]  /*4c40*/  ISETP.NE.AND P0, PT, R0, UR8, PT ;  /* 0x0000000800007c0c */ /* 0x000fda000bf05270 */
[----:B------:R-:W-:Y:S05]  /*4c50*/  @P0 BRA `(.L_x_97) ;  /* 0x0000000000580947 */ /* 0x000fea0003800000 */
[----:B------:R-:W2:Y:S02]  /*4c60*/  LDS R0, [UR4+0x18] ;  /* 0x00001804ff007984 */ /* 0x000ea40008000800 */
[----:B--2---:R-:W-:-:S04]  /*4c70*/  LOP3.LUT R0, R0, UR5, RZ, 0xc0, !PT ;  /* 0x0000000500007c12 */ /* 0x004fc8000f8ec0ff */
[----:B------:R-:W-:-:S13]  /*4c80*/  ISETP.NE.AND P0, PT, R0, UR5, PT ;  /* 0x0000000500007c0c */ /* 0x000fda000bf05270 */
[----:B------:R-:W-:Y:S05]  /*4c90*/  @P0 BRA `(.L_x_98) ;  /* 0x00000000003c0947 */ /* 0x000fea0003800000 */
[----:B------:R-:W2:Y:S01]  /*4ca0*/  S2R R2, SR_LANEID ;  /* 0x0000000000027919 */ /* 0x000ea20000000000 */
[----:B------:R-:W-:Y:S01]  /*4cb0*/  ULOP3.LUT UR8, URZ, UR8, URZ, 0x33, !UPT ;  /* 0x00000008ff087292 */ /* 0x000fe2000f8e33ff */
[----:B------:R-:W-:Y:S02]  /*4cc0*/  VOTEU.ANY UR7, UPT, PT ;  /* 0x0000000000077886 */ /* 0x000fe400038e0100 */
[----:B------:R-:W-:-:S03]  /*4cd0*/  UFLO.U32 UR7, UR7 ;  /* 0x00000007000772bd */ /* 0x000fc600080e0000 */
[----:B------:R-:W-:-:S04]  /*4ce0*/  IMAD.U32 R0, RZ, RZ, UR8 ;  /* 0x00000008ff007e24 */ /* 0x000fc8000f8e00ff */
[----:B------:R3:W1:Y:S02]  /*4cf0*/  REDUX UR6, R0 ;  /* 0x00000000000673c4 */ /* 0x0006640000000000 */
[----:B------:R1:W-:Y:S01]  /*4d00*/  UTCATOMSWS.AND URZ, UR8 ;  /* 0x0000000800ff79e3 */ /* 0x0003e20008000000 */
[----:B--2---:R-:W-:Y:S02]  /*4d10*/  ISETP.EQ.U32.AND P0, PT, R2, UR7, PT ;  /* 0x0000000702007c0c */ /* 0x004fe4000bf02070 */
[----:B---3--:R-:W-:Y:S02]  /*4d20*/  LOP3.LUT R0, RZ, UR5, RZ, 0x33, !PT ;  /* 0x00000005ff007c12 */ /* 0x008fe4000f8e33ff */
[----:B-1----:R-:W-:Y:S02]  /*4d30*/  MOV R2, UR6 ;  /* 0x0000000600027c02 */ /* 0x002fe40008000f00 */
[----:B------:R-:W1:Y:S07]  /*4d40*/  REDUX UR5, R0 ;  /* 0x00000000000573c4 */ /* 0x000e6e0000000000 */
[----:B------:R2:W-:Y:S01]  /*4d50*/  @P0 ATOMS.AND RZ, [UR4+0x14], R2 ;  /* 0x00001402ffff098c */ /* 0x0005e2000a800004 */
[----:B-1----:R-:W-:-:S05]  /*4d60*/  IMAD.U32 R0, RZ, RZ, UR5 ;  /* 0x00000005ff007e24 */ /* 0x002fca000f8e00ff */
[----:B------:R2:W-:Y:S01]  /*4d70*/  @P0 ATOMS.AND RZ, [UR4+0x18], R0 ;  /* 0x00001800ffff098c */ /* 0x0005e2000a800004 */
[----:B------:R-:W-:Y:S05]  /*4d80*/  BRA `(.L_x_99) ;  /* 0x0000000000147947 */ /* 0x000fea0003800000 */
.L_x_98:
[----:B------:R-:W-:Y:S02]  /*4d90*/  MOV R2, 0x4db0 ;  /* 0x00004db000027802 */ /* 0x000fe40000000f00 */
[----:B-1--45:R-:W-:Y:S05]  /*4da0*/  CALL.REL.NOINC `($__internal_0_$__cuda_sm10x_tcgen05_guardrail_trap_col_being_dealloced_not_returned_by_alloc) ;  /* 0x0000004800387944 */ /* 0x032fea0003c00000 */
[----:B------:R-:W-:Y:S05]  /*4db0*/  BRA `(.L_x_99) ;  /* 0x0000000000087947 */ /* 0x000fea0003800000 */
.L_x_97:
[----:B------:R-:W-:Y:S02]  /*4dc0*/  MOV R2, 0x4de0 ;  /* 0x00004de000027802 */ /* 0x000fe40000000f00 */
[----:B-1--45:R-:W-:Y:S05]  /*4dd0*/  CALL.REL.NOINC `($__internal_2_$__cuda_sm10x_tcgen05_guardrail_trap_unallocated_columns_being_dealloced) ;  /* 0x0000004800447944 */ /* 0x032fea0003c00000 */
.L_x_99:
[----:B------:R-:W-:Y:S01]  /*4de0*/  NOP ;  /* 0x0000000000007918 */ /* 0x000fe20000000000 */
[----:B------:R-:W-:Y:S05]  /*4df0*/  EXIT ;  /* 0x000000000000794d */ /* 0x000fea0003800000 */
.L_x_81:
[----:B------:R-:W-:-:S09]  /*4e00*/  UISETP.NE.OR UP2, UPT, UR8, 0x3, !UP2 ;  /* 0x000000030800788c */ /* 0x000fd2000d745670 */
[----:B------:R-:W-:Y:S05]  /*4e10*/  BRA.U UP2, `(.L_x_100) ;  /* 0x0000000d02447547 */ /* 0x000fea000b800000 */
[----:B------:R-:W1:Y:S01]  /*4e20*/  LDC R0, c[0x0][0xb30] ;  /* 0x0002cc00ff007b82 */ /* 0x000e620000000800 */
[----:B------:R-:W2:Y:S01]  /*4e30*/  LDCU.64 UR4, c[0x0][0x888] ;  /* 0x00011100ff0477ac */ /* 0x000ea20008000a00 */
[----:B------:R-:W-:Y:S02]  /*4e40*/  HFMA2 R25, -RZ, RZ, 0, 0 ;  /* 0x00000000ff197431 */ /* 0x000fe400000001ff */
[----:B------:R-:W-:Y:S01]  /*4e50*/  IMAD.MOV.U32 R27, RZ, RZ, 0x1 ;  /* 0x00000001ff1b7424 */ /* 0x000fe200078e00ff */
[----:B------:R-:W-:Y:S01]  /*4e60*/  MOV R23, 0x3000 ;  /* 0x0000300000177802 */ /* 0x000fe20000000f00 */
[----:B------:R-:W4:Y:S01]  /*4e70*/  LDCU.64 UR14, c[0x0][0x890] ;  /* 0x00011200ff0e77ac */ /* 0x000f220008000a00 */
[----:B------:R-:W-:Y:S01]  /*4e80*/  IMAD.MOV.U32 R26, RZ, RZ, RZ ;  /* 0x000000ffff1a7224 */ /* 0x000fe200078e00ff */
[----:B------:R-:W3:Y:S01]  /*4e90*/  LDC R22, c[0x0][0x370] ;  /* 0x0000dc00ff167b82 */ /* 0x000ee20000000800 */
[----:B------:R-:W-:Y:S01]  /*4ea0*/  UPLOP3.LUT UP1, UPT, UPT, UPT, UPT, 0x40, 0x4 ;  /* 0x000000000004789c */ /* 0x000fe20003f2e870 */
[----:B------:R-:W-:-:S06]  /*4eb0*/  UMOV UR6, URZ ;  /* 0x000000ff00067c82 */ /* 0x000fcc0008000000 */
[----:B------:R-:W3:Y:S01]  /*4ec0*/  LDC R3, c[0x0][0xb0c] ;  /* 0x0002c300ff037b82 */ /* 0x000ee20000000800 */
[----:B--2---:R-:W-:-:S03]  /*4ed0*/  UISETP.NE.U32.AND UP4, UPT, UR4, URZ, UPT ;  /* 0x000000ff0400728c */ /* 0x004fc6000bf85070 */
[----:B------:R-:W-:Y:S01]  /*4ee0*/  UMOV UR4, 0x400 ;  /* 0x0000040000047882 */ /* 0x000fe20000000000 */
[----:B----4-:R-:W-:-:S03]  /*4ef0*/  UISETP.NE.U32.AND UP5, UPT, UR14, URZ, UPT ;  /* 0x000000ff0e00728c */ /* 0x010fc6000bfa5070 */
[----:B------:R-:W2:Y:S01]  /*4f00*/  LDC R20, c[0x0][0xb20] ;  /* 0x0002c800ff147b82 */ /* 0x000ea20000000800 */
[----:B-1----:R-:W-:Y:S01]  /*4f10*/  ISETP.NE.AND P1, PT, R0, 0x1, PT ;  /* 0x000000010000780c */ /* 0x002fe20003f25270 */
[----:B------:R-:W-:Y:S02]  /*4f20*/  UISETP.NE.AND.EX UP4, UPT, UR5, URZ, UPT, UP4 ;  /* 0x000000ff0500728c */ /* 0x000fe4000bf85340 */
[----:B------:R-:W-:Y:S02]  /*4f30*/  ULEA UR4, UR38, UR4, 0x18 ;  /* 0x0000000426047291 */ /* 0x000fe4000f8ec0ff */
[----:B------:R-:W-:Y:S02]  /*4f40*/  UISETP.NE.AND.EX UP5, UPT, UR15, URZ, UPT, UP5 ;  /* 0x000000ff0f00728c */ /* 0x000fe4000bfa5350 */
[----:B------:R-:W1:Y:S08]  /*4f50*/  LDC.64 R28, c[0x0][0x348] ;  /* 0x0000d200ff1c7b82 */ /* 0x000e700000000a00 */
[----:B------:R-:W4:Y:S08]  /*4f60*/  LDC.64 R14, c[0x0][0xb10] ;  /* 0x0002c400ff0e7b82 */ /* 0x000f300000000a00 */
[----:B------:R-:W1:Y:S08]  /*4f70*/  LDC.64 R6, c[0x0][0xb18] ;  /* 0x0002c600ff067b82 */ /* 0x000e700000000a00 */
[----:B------:R-:W1:Y:S08]  /*4f80*/  LDC.64 R4, c[0x0][0xb28] ;  /* 0x0002ca00ff047b82 */ /* 0x000e700000000a00 */
[----:B--23--:R-:W1:Y:S02]  /*4f90*/  LDC R21, c[0x0][0x374] ;  /* 0x0000dd00ff157b82 */ /* 0x00ce640000000800 */
.L_x_108:
[C---:B------:R-:W-:Y:S02]  /*4fa0*/  LEA R0, R26.reuse, UR4, 0x3 ;  /* 0x000000041a007c11 */ /* 0x040fe4000f8e18ff */
[----:B------:R-:W-:Y:S02]  /*4fb0*/  SHF.L.U32 R2, R25, 0x1f, RZ ;  /* 0x0000001f19027819 */ /* 0x000fe400000006ff */
[----:B------:R-:W-:Y:S02]  /*4fc0*/  LEA R16, R26, UR4, 0x4 ;  /* 0x000000041a107c11 */ /* 0x000fe4000f8e20ff */
[----:B------:R-:W2:Y:S02]  /*4fd0*/  SYNCS.PHASECHK.TRANS64.TRYWAIT P0, [R0+URZ+0x270], R2 ;  /* 0x00027002000075a7 */ /* 0x000ea400080011ff */
[----:B--2---:R-:W-:Y:S05]  /*4fe0*/  @!P0 BRA `(.L_x_101) ;  /* 0x0000004400108947 */ /* 0x004fea0003800000 */
.L_x_228:
[----:B------:R-:W-:Y:S01]  /*4ff0*/  ISETP.GE.AND P0, PT, R60, 0x1, PT ;  /* 0x000000013c00780c */ /* 0x000fe20003f06270 */
[----:B------:R-:W3:Y:S01]  /*5000*/  LDS.128 R16, [R16+0x300] ;  /* 0x0003000010107984 */ /* 0x000ee20000000c00 */
[----:B------:R-:W-:Y:S01]  /*5010*/  ISETP.NE.U32.AND P3, PT, RZ, UR14, PT ;  /* 0x0000000eff007c0c */ /* 0x000fe2000bf65070 */
[----:B--2---:R-:W-:Y:S03]  /*5020*/  VIADD R0, R0, 0x280 ;  /* 0x0000028000007836 */ /* 0x004fe60000000000 */
[----:B------:R-:W-:Y:S01]  /*5030*/  ISETP.NE.AND.EX P3, PT, RZ, UR15, PT, P3 ;  /* 0x0000000fff007c0c */ /* 0x000fe2000bf65330 */
[----:B------:R-:W-:Y:S01]  /*5040*/  @!PT LDS RZ, [RZ] ;  /* 0x00000000fffff984 */ /* 0x000fe20000000800 */
[----:B------:R-:W-:Y:S01]  /*5050*/  @!PT LDS RZ, [RZ] ;  /* 0x00000000fffff984 */ /* 0x000fe20000000800 */
[----:B------:R-:W-:Y:S01]  /*5060*/  @!PT LDS RZ, [RZ] ;  /* 0x00000000fffff984 */ /* 0x000fe20000000800 */
[----:B------:R-:W-:Y:S01]  /*5070*/  @!PT LDS RZ, [RZ] ;  /* 0x00000000fffff984 */ /* 0x000fe20000000800 */
[----:B------:R2:W-:Y:S06]  /*5080*/  MEMBAR.ALL.CTA ;  /* 0x0000000000007992 */ /* 0x0005ec0000008000 */
[----:B--2---:R-:W2:Y:S01]  /*5090*/  FENCE.VIEW.ASYNC.S ;  /* 0x00000000000073c6 */ /* 0x004ea20000000000 */
[----:B------:R-:W-:Y:S04]  /*50a0*/  PRMT R0, RZ, 0x654, R0 ;  /* 0x00000654ff007816 */ /* 0x000fe80000000000 */
[----:B--2---:R2:W-:Y:S01]  /*50b0*/  SYNCS.ARRIVE.TRANS64.RED.A1T0 RZ, [R0+URZ], RZ ;  /* 0x000000ff00ff79a7 */ /* 0x0045e200081004ff */
[----:B---3--:R-:W-:Y:S11]  /*50c0*/  LOP3.LUT P4, RZ, R18, 0x1, RZ, 0xc0, !PT ;  /* 0x0000000112ff7812 */ /* 0x008ff6000788c0ff */
[----:B------:R-:W-:Y:S02]  /*50d0*/  @!UPT UIADD3 URZ, UPT, UPT, URZ, URZ, URZ ;  /* 0x000000fffffff290 */ /* 0x000fe4000fffe0ff */
[----:B------:R-:W-:Y:S02]  /*50e0*/  @P4 MOV R11, R16 ;  /* 0x00000010000b4202 */ /* 0x000fe40000000f00 */
[----:B------:R-:W-:Y:S01]  /*50f0*/  @P4 LOP3.LUT R10, R17, 0xffff, RZ, 0xc0, !PT ;  /* 0x0000ffff110a4812 */ /* 0x000fe200078ec0ff */
[----:B--2---:R-:W-:Y:S06]  /*5100*/  @!P0 BRA `(.L_x_102) ;  /* 0x0000000000a48947 */ /* 0x004fec0003800000 */
[-C--:B-1----:R-:W-:Y:S01]  /*5110*/  IMAD.HI.U32 R0, R21, R7.reuse, RZ ;  /* 0x0000000715007227 */ /* 0x082fe200078e00ff */
[----:B------:R-:W-:Y:S02]  /*5120*/  ISETP.NE.AND P0, PT, R6, 0x1, PT ;  /* 0x000000010600780c */ /* 0x000fe40003f05270 */
[----:B------:R-:W-:Y:S01]  /*5130*/  ISETP.NE.AND P2, PT, R60, 0x1, PT ;  /* 0x000000013c00780c */ /* 0x000fe20003f45270 */
[----:B----4-:R-:W-:Y:S01]  /*5140*/  IMAD.HI.U32 R9, R22, R14, RZ ;  /* 0x0000000e16097227 */ /* 0x010fe200078e00ff */
[----:B------:R-:W-:Y:S02]  /*5150*/  SHF.R.U32.HI R0, RZ, R20, R0 ;  /* 0x00000014ff007219 */ /* 0x000fe40000011600 */
[----:B------:R-:W-:Y:S01]  /*5160*/  ISETP.NE.AND P5, PT, R3, 0x1, PT ;  /* 0x000000010300780c */ /* 0x000fe20003fa5270 */
[----:B------:R-:W-:Y:S01]  /*5170*/  IMAD.HI.U32 R13, R10, R7, RZ ;  /* 0x000000070a0d7227 */ /* 0x000fe200078e00ff */
[----:B------:R-:W-:Y:S02]  /*5180*/  SHF.R.U32.HI R9, RZ, R15, R9 ;  /* 0x0000000fff097219 */ /* 0x000fe40000011609 */
[----:B------:R-:W-:Y:S01]  /*5190*/  SEL R0, R21, R0, !P0 ;  /* 0x0000000015007207 */ /* 0x000fe20004000000 */
[----:B------:R-:W-:Y:S01]  /*51a0*/  IMAD.HI.U32 R12, R11, R14, RZ ;  /* 0x0000000e0b0c7227 */ /* 0x000fe200078e00ff */
[----:B------:R-:W-:Y:S03]  /*51b0*/  SEL R9, R22, R9, !P5 ;  /* 0x0000000916097207 */ /* 0x000fe60006800000 */
[-C--:B------:R-:W-:Y:S01]  /*51c0*/  IMAD.HI.U32 R8, R0, R4.reuse, RZ ;  /* 0x0000000400087227 */ /* 0x080fe200078e00ff */
[----:B------:R-:W-:Y:S03]  /*51d0*/  SHF.R.U32.HI R12, RZ, R15, R12 ;  /* 0x0000000fff0c7219 */ /* 0x000fe6000001160c */
[----:B------:R-:W-:Y:S01]  /*51e0*/  IMAD.HI.U32 R2, R9, R4, RZ ;  /* 0x0000000409027227 */ /* 0x000fe200078e00ff */
[-C--:B------:R-:W-:Y:S02]  /*51f0*/  @P2 SHF.R.U32.HI R0, RZ, R5.reuse, R8 ;  /* 0x00000005ff002219 */ /* 0x080fe40000011608 */
[----:B------:R-:W-:Y:S02]  /*5200*/  SHF.R.U32.HI R8, RZ, R20, R13 ;  /* 0x00000014ff087219 */ /* 0x000fe4000001160d */
[----:B------:R-:W-:Y:S01]  /*5210*/  @P2 SHF.R.U32.HI R9, RZ, R5, R2 ;  /* 0x00000005ff092219 */ /* 0x000fe20000011602 */
[----:B------:R-:W-:Y:S01]  /*5220*/  IMAD R0, R60, R0, RZ ;  /* 0x000000003c007224 */ /* 0x000fe200078e02ff */
[----:B------:R-:W-:Y:S02]  /*5230*/  SEL R8, R10, R8, !P0 ;  /* 0x000000080a087207 */ /* 0x000fe40004000000 */
[----:B------:R-:W-:Y:S01]  /*5240*/  SEL R2, R11, R12, !P5 ;  /* 0x0000000c0b027207 */ /* 0x000fe20006800000 */
[----:B------:R-:W-:Y:S01]  /*5250*/  IMAD R12, R60, R9, RZ ;  /* 0x000000093c0c7224 */ /* 0x000fe200078e02ff */
[C---:B------:R-:W-:Y:S01]  /*5260*/  ISETP.GE.AND P0, PT, R8.reuse, R0, PT ;  /* 0x000000000800720c */ /* 0x040fe20003f06270 */
[----:B------:R-:W-:Y:S03]  /*5270*/  IMAD.HI.U32 R0, R8, R4, RZ ;  /* 0x0000000408007227 */ /* 0x000fe600078e00ff */
[----:B------:R-:W-:Y:S02]  /*5280*/  ISETP.GE.OR P0, PT, R2, R12, P0 ;  /* 0x0000000c0200720c */ /* 0x000fe40000706670 */
[-C--:B------:R-:W-:Y:S04]  /*5290*/  SHF.R.U32.HI R0, RZ, R5.reuse, R0 ;  /* 0x00000005ff007219 */ /* 0x080fe80000011600 */
[----:B------:R-:W-:Y:S05]  /*52a0*/  SEL R13, R8, R0, !P2 ;  /* 0x00000000080d7207 */ /* 0x000fea0005000000 */
[----:B------:R-:W-:Y:S02]  /*52b0*/  IMAD.MOV R12, RZ, RZ, -R13 ;  /* 0x000000ffff0c7224 */ /* 0x000fe400078e0a0d */
[----:B------:R-:W-:Y:S04]  /*52c0*/  @!P0 IMAD.HI.U32 R0, R2, R4, RZ ;  /* 0x0000000402008227 */ /* 0x000fe800078e00ff */
[----:B------:R-:W-:Y:S01]  /*52d0*/  IMAD R12, R60, R12, R8 ;  /* 0x0000000c3c0c7224 */ /* 0x000fe200078e0208 */
[----:B------:R-:W-:Y:S04]  /*52e0*/  @!P0 SHF.R.U32.HI R0, RZ, R5, R0 ;  /* 0x00000005ff008219 */ /* 0x000fe80000011600 */
[----:B------:R-:W-:Y:S04]  /*52f0*/  @!P0 SEL R0, R2, R0, !P2 ;  /* 0x0000000002008207 */ /* 0x000fe80005000000 */
[----:B------:R-:W-:Y:S01]  /*5300*/  @!P0 IADD3 R13, PT, PT, R13, -R0, RZ ;  /* 0x800000000d0d8210 */ /* 0x000fe20007ffe0ff */
[----:B------:R-:W-:Y:S01]  /*5310*/  @!P0 IMAD R0, R9, R12, R0 ;  /* 0x0000000c09008224 */ /* 0x000fe200078e0200 */
[----:B------:R-:W-:Y:S01]  /*5320*/  IADD3 R9, PT, PT, -R8, RZ, RZ ;  /* 0x000000ff08097210 */ /* 0x000fe20007ffe1ff */
[--C-:B------:R-:W-:Y:S02]  /*5330*/  IMAD.MOV R12, RZ, RZ, -R2.reuse ;  /* 0x000000ffff0c7224 */ /* 0x100fe400078e0a02 */
[----:B------:R-:W-:Y:S02]  /*5340*/  @!P0 IMAD R8, R13, R60, R2 ;  /* 0x0000003c0d088224 */ /* 0x000fe400078e0202 */
[----:B------:R-:W-:Y:S02]  /*5350*/  @!P0 IMAD.MOV.U32 R2, RZ, RZ, R0 ;  /* 0x000000ffff028224 */ /* 0x000fe400078e0000 */
[----:B------:R-:W-:Y:S02]  /*5360*/  IMAD R11, R3, R12, R11 ;  /* 0x0000000c030b7224 */ /* 0x000fe400078e020b */
[----:B------:R-:W-:Y:S02]  /*5370*/  IMAD R10, R6, R9, R10 ;  /* 0x00000009060a7224 */ /* 0x000fe400078e020a */
[----:B------:R-:W-:Y:S02]  /*5380*/  IMAD R11, R2, R3, R11 ;  /* 0x00000003020b7224 */ /* 0x000fe400078e020b */
[----:B------:R-:W-:Y:S02]  /*5390*/  IMAD R10, R8, R6, R10 ;  /* 0x00000006080a7224 */ /* 0x000fe400078e020a */
.L_x_102:
[----:B------:R-:W-:Y:S05]  /*53a0*/  BRA.U UP1, `(.L_x_103) ;  /* 0x0000000101107547 */ /* 0x000fea000b800000 */
[----:B------:R-:W-:Y:S04]  /*53b0*/  MOV R2, UR7 ;  /* 0x0000000700027c02 */ /* 0x000fe80008000f00 */
[----:B------:R-:W-:Y:S04]  /*53c0*/  SHF.L.U32 R2, R2, 0x1f, RZ ;  /* 0x0000001f02027819 */ /* 0x000fe800000006ff */
[----:B------:R-:W2:Y:S02]  /*53d0*/  SYNCS.PHASECHK.TRANS64.TRYWAIT P0, [UR4+0x268], R2 ;  /* 0x00026802ff0075a7 */ /* 0x000ea40008001104 */
[----:B--2---:R-:W-:Y:S05]  /*53e0*/  @!P0 BRA `(.L_x_104) ;  /* 0x0000004000248947 */ /* 0x004fea0003800000 */
.L_x_103:
[----:B------:R-:W-:Y:S05]  /*53f0*/  BRA.U !UP5, `(.L_x_105) ;  /* 0x000000010d347547 */ /* 0x000fea000b800000 */
[----:B------:R-:W-:Y:S01]  /*5400*/  UPLOP3.LUT UP0, UPT, UPT, UPT, UP4, 0x80, 0x8 ;  /* 0x000000000008789c */ /* 0x000fe20003f0f040 */
[----:B--2---:R-:W-:Y:S02]  /*5410*/  HFMA2 R0, -RZ, RZ, 0, 5.9604644775390625e-08 ;  /* 0x00000001ff007431 */ /* 0x004fe400000001ff */
[----:B------:R-:W-:Y:S03]  /*5420*/  IMAD.MOV.U32 R126, RZ, RZ, 0x1 ;  /* 0x00000001ff7e7424 */ /* 0x000fe600078e00ff */
[----:B------:R-:W-:Y:S05]  /*5430*/  PLOP3.LUT P0, PT, PT, PT, UP0, 0x80, 0x8 ;  /* 0x000000000008781c */ /* 0x000fea0003f0f008 */
[----:B------:R-:W2:Y:S01]  /*5440*/  @UP0 LDCU.64 UR8, c[0x0][0x888] ;  /* 0x00011100ff0807ac */ /* 0x000ea20008000a00 */
[----:B------:R-:W-:Y:S07]  /*5450*/  @UP0 UIMAD UR5, UR36, UR14, URZ ;  /* 0x0000000e240502a4 */ /* 0x000fee000f8e02ff */
[----:B------:R-:W-:Y:S01]  /*5460*/  @!P0 PRMT R126, R0, 0x7610, R126 ;  /* 0x00007610007e8816 */ /* 0x000fe2000000007e */
[----:B--2---:R-:W-:Y:S03]  /*5470*/  @UP0 UIMAD.WIDE UR8, UR5, 0x4, UR8 ;  /* 0x00000004050808a5 */ /* 0x004fe6000f8e0208 */
[----:B------:R-:W2:Y:S03]  /*5480*/  @!UP0 LDCU UR5, c[0x0][0x880] ;  /* 0x00011000ff0587ac */ /* 0x000ea60008000800 */
[----:B------:R-:W-:Y:S01]  /*5490*/  IMAD.U32 R8, RZ, RZ, UR8 ;  /* 0x00000008ff087e24 */ /* 0x000fe2000f8e00ff */
[----:B------:R-:W-:Y:S05]  /*54a0*/  MOV R9, UR9 ;  /* 0x0000000900097c02 */ /* 0x000fea0008000f00 */
[----:B-----5:R3:W5:Y:S02]  /*54b0*/  @P0 LDG.E R67, desc[UR42][R8.64] ;  /* 0x0000002a08430981 */ /* 0x020764000c1e1900 */
[----:B--23--:R-:W-:Y:S07]  /*54c0*/  @!P0 IMAD.U32 R67, RZ, RZ, UR5 ;  /* 0x00000005ff438e24 */ /* 0x00cfee000f8e00ff */
.L_x_105:
[----:B-----5:R-:W-:Y:S01]  /*54d0*/  @!P3 FSETP.EQ.AND P2, PT, R67, RZ, PT ;  /* 0x000000ff4300b20b */ /* 0x020fe20003f42000 */
[----:B------:R-:W-:Y:S01]  /*54e0*/  @!UPT UIADD3 URZ, UPT, UPT, URZ, URZ, URZ ;  /* 0x000000fffffff290 */ /* 0x000fe2000fffe0ff */
[----:B------:R-:W-:Y:S11]  /*54f0*/  @!P3 BRA `(.L_x_106) ;  /* 0x000000000014b947 */ /* 0x000ff60003800000 */
[----:B------:R-:W-:Y:S02]  /*5500*/  LOP3.LUT P0, RZ, R126, 0xff, RZ, 0xc0, !PT ;  /* 0x000000ff7eff7812 */ /* 0x000fe4000780c0ff */
[----:B------:R-:W-:Y:S04]  /*5510*/  PLOP3.LUT P2, PT, PT, PT, UP0, 0x80, 0x8 ;  /* 0x000000000008781c */ /* 0x000fe80003f4f008 */
[----:B------:R-:W-:Y:S07]  /*5520*/  PLOP3.LUT P2, PT, P2, PT, PT, 0x8, 0x80 ;  /* 0x000000000080781c */ /* 0x000fee000174e170 */
[----:B------:R-:W-:Y:S11]  /*5530*/  @P0 FSETP.EQ.AND P2, PT, R67, RZ, PT ;  /* 0x000000ff4300020b */ /* 0x000ff60003f42000 */
[----:B------:R-:W-:Y:S02]  /*5540*/  @!UPT UIADD3 URZ, UPT, UPT, URZ, URZ, URZ ;  /* 0x000000fffffff290 */ /* 0x000fe4000fffe0ff */
.L_x_106:
[----:B------:R-:W3:Y:S01]  /*5550*/  LDC.64 R8, c[0x0][0xb10] ;  /* 0x0002c400ff087b82 */ /* 0x000ee20000000a00 */
[----:B------:R-:W-:Y:S01]  /*5560*/  ULEA UR13, UR6, UR4, 0x3 ;  /* 0x00000004060d7291 */ /* 0x000fe2000f8e18ff */
[----:B------:R-:W-:Y:S01]  /*5570*/  SHF.L.U32 R30, R27, 0x1f, RZ ;  /* 0x0000001f1b1e7819 */ /* 0x000fe200000006ff */
[----:B------:R-:W-:Y:S01]  /*5580*/  VIADD R26, R26, 0x1 ;  /* 0x000000011a1a7836 */ /* 0x000fe20000000000 */
[----:B------:R-:W-:Y:S04]  /*5590*/  @P4 SHF.R.U32.HI R24, RZ, 0x10, R17 ;  /* 0x00000010ff184819 */ /* 0x000fe80000011611 */
[----:B------:R-:W5:Y:S02]  /*55a0*/  LDC.64 R12, c[0x0][0xb18] ;  /* 0x0002c600ff0c7b82 */ /* 0x000f640000000a00 */
[----:B------:R-:W1:Y:S01]  /*55b0*/  SYNCS.PHASECHK.TRANS64.TRYWAIT P5, [UR13+0x250], R30 ;  /* 0x0002501eff0075a7 */ /* 0x000e6200080a110d */
[C---:B---3--:R-:W-:Y:S05]  /*55c0*/  @!P1 IMAD.HI.U32 R8, R11.reuse, R8, RZ ;  /* 0x000000080b089227 */ /* 0x048fea00078e00ff */
[----:B--2---:R-:W2:Y:S01]  /*55d0*/  @!P1 LDC R0, c[0x0][0xb20] ;  /* 0x0002c800ff009b82 */ /* 0x004ea20000000800 */
[----:B------:R-:W-:Y:S01]  /*55e0*/  @!P1 SHF.R.U32.HI R8, RZ, R9, R8 ;  /* 0x00000009ff089219 */ /* 0x000fe20000011608 */
[----:B-----5:R-:W-:Y:S01]  /*55f0*/  @!P1 IMAD.HI.U32 R13, R10, R13, RZ ;  /* 0x0000000d0a0d9227 */ /* 0x020fe200078e00ff */
[----:B------:R-:W-:Y:S05]  /*5600*/  @!P1 ISETP.NE.AND P0, PT, R12, 0x1, PT ;  /* 0x000000010c00980c */ /* 0x000fea0003f05270 */
[----:B------:R-:W3:Y:S01]  /*5610*/  @!P1 LDC R2, c[0x0][0xb0c] ;  /* 0x0002c300ff029b82 */ /* 0x000ee20000000800 */
[----:B--2---:R-:W-:Y:S02]  /*5620*/  @!P1 SHF.R.U32.HI R0, RZ, R0, R13 ;  /* 0x00000000ff009219 */ /* 0x004fe4000001160d */
[----:B---3--:R-:W-:Y:S02]  /*5630*/  @!P1 ISETP.NE.AND P3, PT, R2, 0x1, PT ;  /* 0x000000010200980c */ /* 0x008fe40003f65270 */
[----:B------:R-:W-:Y:S02]  /*5640*/  @!P1 SEL R9, R10, R0, !P0 ;  /* 0x000000000a099207 */ /* 0x000fe40004000000 */
[----:B------:R-:W-:Y:S02]  /*5650*/  ELECT P0, URZ, PT ;  /* 0x0000000000ff782f */ /* 0x000fe40003800000 */
[----:B------:R-:W-:Y:S05]  /*5660*/  @!P1 SEL R8, R11, R8, !P3 ;  /* 0x000000080b089207 */ /* 0x000fea0005800000 */
[----:B------:R-:W-:Y:S02]  /*5670*/  @!P1 IMAD.IADD R0, R9, 0x1, -R8 ;  /* 0x0000000109009824 */ /* 0x000fe400078e0a08 */
[----:B------:R-:W-:Y:S02]  /*5680*/  @!P1 IMAD.IADD R8, R8, 0x1, -R9 ;  /* 0x0000000108089824 */ /* 0x000fe400078e0a09 */
[----:B------:R-:W-:Y:S02]  /*5690*/  @!P1 IMAD R11, R0, R2, R11 ;  /* 0x00000002000b9224 */ /* 0x000fe400078e020b */
[----:B------:R-:W-:Y:S01]  /*56a0*/  @!P1 IMAD R10, R8, R12, R10 ;  /* 0x0000000c080a9224 */ /* 0x000fe200078e020a */
[----:B-1----:R-:W-:Y:S06]  /*56b0*/  @!P5 BRA `(.L_x_107) ;  /* 0x0000003c0088d947 */ /* 0x002fec0003800000 */
.L_x_231:
[----:B------:R-:W-:Y:S01]  /*56c0*/  UIADD3 UR25, UPT, UPT, UR13, 0x240, URZ ;  /* 0x000002400d197890 */ /* 0x000fe2000fffe0ff */
[----:B------:R-:W-:Y:S01]  /*56d0*/  PLOP3.LUT P0, PT, P2, P0, PT, 0xf2, 0x2f ;  /* 0x00000000002f781c */ /* 0x000fe20001701e72 */
[----:B------:R-:W-:Y:S01]  /*56e0*/  UMOV UR22, 0x0 ;  /* 0x0000000000167882 */ /* 0x000fe20000000000 */
[----:B------:R-:W-:Y:S01]  /*56f0*/  UMOV UR23, 0x10000000 ;  /* 0x1000000000177882 */ /* 0x000fe20000000000 */
[----:B------:R-:W-:Y:S01]  /*5700*/  UPRMT UR21, UR38, 0x654, UR25 ;  /* 0x0000065426157896 */ /* 0x000fe20008000019 */
[----:B------:R-:W-:Y:S01]  /*5710*/  UMOV UR28, UR36 ;  /* 0x00000024001c7c82 */ /* 0x000fe20008000000 */
[----:B------:R-:W-:Y:S01]  /*5720*/  UMOV UR20, UR36 ;  /* 0x0000002400147c82 */ /* 0x000fe20008000000 */
[----:B------:R-:W-:Y:S01]  /*5730*/  UMOV UR17, UR25 ;  /* 0x0000001900117c82 */ /* 0x000fe20008000000 */
[----:B------:R-:W-:Y:S01]  /*5740*/  UMOV UR12, UR36 ;  /* 0x00000024000c7c82 */ /* 0x000fe20008000000 */
[----:B------:R-:W-:Y:S05]  /*5750*/  @P4 R2UR UR36, R24 ;  /* 0x00000000182442ca */ /* 0x000fea00000e0000 */
[----:B------:R-:W-:Y:S01]  /*5760*/  @!P0 IADD3 R2, P2, PT, R28, 0x580, RZ ;  /* 0x000005801c028810 */ /* 0x000fe20007f5e0ff */
[----:B------:R-:W-:Y:S01]  /*5770*/  @!P0 IMAD R124, R124, 0x30, RZ ;  /* 0x000000307c7c8824 */ /* 0x000fe200078e02ff */
[----:B------:R-:W-:Y:S01]  /*5780*/  VOTEU.ALL UP3, P0 ;  /* 0x0000000000ff7886 */ /* 0x000fe20000060000 */
[----:B------:R-:W-:Y:S01]  /*5790*/  VOTEU.ALL UP2, P0 ;  /* 0x0000000000ff7886 */ /* 0x000fe20000040000 */
[----:B------:R-:W-:Y:S01]  /*57a0*/  @!P0 R2UR UR9, R2 ;  /* 0x00000000020982ca */ /* 0x000fe200000e0000 */
[----:B-1----:R-:W-:Y:S01]  /*57b0*/  @!P0 IMAD.X R0, RZ, RZ, R29, P2 ;  /* 0x000000ffff008224 */ /* 0x002fe200010e061d */
[----:B------:R-:W-:Y:S01]  /*57c0*/  @!P0 R2UR UR26, R124 ;  /* 0x000000007c1a82ca */ /* 0x000fe200000e0000 */
[----:B------:R-:W-:Y:S01]  /*57d0*/  @!P0 IMAD.SHL.U32 R125, R125, 0x80, RZ ;  /* 0x000000807d7d8824 */ /* 0x000fe200078e00ff */
[----:B------:R-:W-:Y:S01]  /*57e0*/  VOTEU.ALL UP1, P0 ;  /* 0x0000000000ff7886 */ /* 0x000fe20000020000 */
[----:B------:R-:W-:Y:S01]  /*57f0*/  IMAD.IADD R124, R10, 0x1, R122 ;  /* 0x000000010a7c7824 */ /* 0x000fe200078e027a */
[----:B------:R-:W-:Y:S02]  /*5800*/  @!P0 R2UR UR8, R0 ;  /* 0x00000000000882ca */ /* 0x000fe400000e0000 */
[----:B------:R-:W-:Y:S01]  /*5810*/  @!P0 R2UR UR27, R125 ;  /* 0x000000007d1b82ca */ /* 0x000fe200000e0000 */
[----:B------:R-:W-:Y:S01]  /*5820*/  @!UP1 UIMAD UR5, UR6, 0x3000, UR4 ;  /* 0x00003000060598a4 */ /* 0x000fe2000f8e0204 */
[----:B------:R-:W-:Y:S03]  /*5830*/  IMAD.IADD R125, R11, 0x1, R123 ;  /* 0x000000010b7d7824 */ /* 0x000fe600078e027b */
[----:B------:R-:W-:Y:S01]  /*5840*/  @!UP1 UIADD3 UR24, UPT, UPT, UR5, 0x400, URZ ;  /* 0x0000040005189890 */ /* 0x000fe2000fffe0ff */
[----:B------:R-:W-:Y:S01]  /*5850*/  IMAD.U32 R8, RZ, RZ, UR9 ;  /* 0x00000009ff087e24 */ /* 0x000fe2000f8e00ff */
[----:B------:R-:W-:Y:S02]  /*5860*/  @!UP1 UIADD3 UR18, UPT, UPT, UR26, 0x10, URZ ;  /* 0x000000101a129890 */ /* 0x000fe4000fffe0ff */
[----:B------:R-:W-:Y:S02]  /*5870*/  @!UP1 UIADD3 UR16, UPT, UPT, UR5, 0x1400, URZ ;  /* 0x0000140005109890 */ /* 0x000fe4000fffe0ff */
[----:B------:R-:W-:Y:S01]  /*5880*/  IMAD.U32 R9, RZ, RZ, UR8 ;  /* 0x00000008ff097e24 */ /* 0x000fe2000f8e00ff */
[----:B------:R-:W-:Y:S01]  /*5890*/  @!P0 R2UR UR30, R8 ;  /* 0x00000000081e82ca */ /* 0x000fe200000e0000 */
[----:B------:R-:W-:Y:S01]  /*58a0*/  UMOV UR19, UR27 ;  /* 0x0000001b00137c82 */ /* 0x000fe20008000000 */
[----:B------:R-:W-:Y:S02]  /*58b0*/  @!UP1 UIADD3 UR10, UPT, UPT, UR26, 0x20, URZ ;  /* 0x000000201a0a9890 */ /* 0x000fe4000fffe0ff */
[----:B------:R-:W-:Y:S01]  /*58c0*/  @!P0 R2UR UR31, R9 ;  /* 0x00000000091f82ca */ /* 0x000fe200000e0000 */
[----:B------:R-:W-:Y:S01]  /*58d0*/  @!UP1 UIADD3 UR8, UPT, UPT, UR5, 0x2400, URZ ;  /* 0x0000240005089890 */ /* 0x000fe2000fffe0ff */
[----:B------:R-:W-:Y:S01]  /*58e0*/  VOTEU.ALL UP1, P0 ;  /* 0x0000000000ff7886 */ /* 0x000fe20000020000 */
[----:B------:R-:W-:Y:S01]  /*58f0*/  UMOV UR9, UR25 ;  /* 0x0000001900097c82 */ /* 0x000fe20008000000 */
[----:B------:R-:W-:Y:S09]  /*5900*/  UMOV UR11, UR27 ;  /* 0x0000001b000b7c82 */ /* 0x000ff20008000000 */
[----:B------:R2:W-:Y:S01]  /*5910*/  @!UP3 UTMALDG.3D [UR24], [UR30], desc[UR22] ;  /* 0x000016181e00b5b4 */ /* 0x0005e20008011000 */
[----:B------:R2:W-:Y:S01]  /*5920*/  @!UP2 UTMALDG.3D [UR16], [UR30], desc[UR22] ;  /* 0x000016101e00a5b4 */ /* 0x0005e20008011000 */
[----:B------:R2:W-:Y:S01]  /*5930*/  @!UP1 UTMALDG.3D [UR8], [UR30], desc[UR22] ;  /* 0x000016081e0095b4 */ /* 0x0005e20008011000 */
[----:B------:R2:W-:Y:S01]  /*5940*/  @!P0 SYNCS.ARRIVE.TRANS64.RED.A0TR RZ, [UR13+0x240], R23 ;  /* 0x00024017ffff89a7 */ /* 0x0005e2000830040d */
[C---:B------:R-:W-:Y:S04]  /*5950*/  ISETP.NE.AND P0, PT, R26.reuse, 0x2, PT ;  /* 0x000000021a00780c */ /* 0x040fe80003f05270 */
[----:B------:R-:W-:Y:S02]  /*5960*/  SEL R0, RZ, 0x1, P0 ;  /* 0x00000001ff007807 */ /* 0x000fe40000000000 */
[----:B------:R-:W-:Y:S02]  /*5970*/  SEL R26, R26, RZ, P0 ;  /* 0x000000ff1a1a7207 */ /* 0x000fe40000000000 */
[----:B------:R-:W-:Y:S01]  /*5980*/  LOP3.LUT R25, R25, R0, RZ, 0x3c, !PT ;  /* 0x0000000019197212 */ /* 0x000fe200078e3cff */
[----:B------:R-:W-:Y:S01]  /*5990*/  SYNCS.ARRIVE.TRANS64.RED.A1T0 RZ, [UR21], RZ ;  /* 0x000000ffffff79a7 */ /* 0x000fe20008100415 */
[----:B------:R-:W-:Y:S04]  /*59a0*/  UIADD3 UR21, UPT, UPT, UR6, 0x1, URZ ;  /* 0x0000000106157890 */ /* 0x000fe8000fffe0ff */
[----:B------:R-:W-:Y:S04]  /*59b0*/  UISETP.NE.AND UP1, UPT, UR21, 0x2, UPT ;  /* 0x000000021500788c */ /* 0x000fe8000bf25270 */
[----:B------:R-:W-:Y:S02]  /*59c0*/  USEL UR13, URZ, 0x1, UP1 ;  /* 0x00000001ff0d7887 */ /* 0x000fe40008800000 */
[----:B------:R-:W-:Y:S02]  /*59d0*/  USEL UR6, UR21, URZ, UP1 ;  /* 0x000000ff15067287 */ /* 0x000fe40008800000 */
[----:B------:R-:W-:Y:S02]  /*59e0*/  UPLOP3.LUT UP1, UPT, UPT, UPT, UPT, 0x80, 0x8 ;  /* 0x000000000008789c */ /* 0x000fe40003f2f070 */
[----:B------:R-:W-:Y:S01]  /*59f0*/  LOP3.LUT R27, R27, UR13, RZ, 0x3c, !PT ;  /* 0x0000000d1b1b7c12 */ /* 0x000fe2000f8e3cff */
[----:B--2---:R-:W-:Y:S08]  /*5a00*/  @P4 BRA `(.L_x_108) ;  /* 0xfffffff400644947 */ /* 0x004ff0000383ffff */
[----:B------:R-:W-:Y:S01]  /*5a10*/  UIADD3 UR5, UPT, UPT, UR4, 0x250, URZ ;  /* 0x0000025004057890 */ /* 0x000fe2000fffe0ff */
[----:B------:R-:W-:-:S03]  /*5a20*/  SHF.L.U32 R2, R27, 0x1f, RZ ;  /* 0x0000001f1b027819 */ /* 0x000fc600000006ff */
[----:B------:R-:W-:-:S09]  /*5a30*/  ULEA UR4, UR6, UR5, 0x3 ;  /* 0x0000000506047291 */ /* 0x000fd2000f8e18ff */
[----:B------:R-:W1:Y:S02]  /*5a40*/  SYNCS.PHASECHK.TRANS64.TRYWAIT P0, [UR4], R2 ;  /* 0x00000002ff0075a7 */ /* 0x000e640008001104 */
[----:B-1----:R-:W-:Y:S05]  /*5a50*/  @!P0 BRA `(.L_x_109) ;  /* 0x0000003800b88947 */ /* 0x002fea0003800000 */
.L_x_233:
[----:B------:R-:W-:-:S04]  /*5a60*/  UIADD3 UR6, UPT, UPT, UR6, 0x1, URZ ;  /* 0x0000000106067890 */ /* 0x000fc8000fffe0ff */
[----:B------:R-:W-:-:S04]  /*5a70*/  UISETP.NE.AND UP0, UPT, UR6, 0x2, UPT ;  /* 0x000000020600788c */ /* 0x000fc8000bf05270 */
[----:B------:R-:W-:Y:S02]  /*5a80*/  USEL UR4, URZ, 0x1, UP0 ;  /* 0x00000001ff047887 */ /* 0x000fe40008000000 */
[----:B------:R-:W-:-:S04]  /*5a90*/  USEL UR6, UR6, URZ, UP0 ;  /* 0x000000ff06067287 */ /* 0x000fc80008000000 */
[----:B------:R-:W-:Y:S01]  /*5aa0*/  ULEA UR6, UR6, UR5, 0x3 ;  /* 0x0000000506067291 */ /* 0x000fe2000f8e18ff */
[----:B-1----:R-:W-:-:S04]  /*5ab0*/  LOP3.LUT R2, R27, UR4, RZ, 0x3c, !PT ;  /* 0x000000041b027c12 */ /* 0x002fc8000f8e3cff */
[----:B------:R-:W-:Y:S01]  /*5ac0*/  SHF.L.U32 R2, R2, 0x1f, RZ ;  /* 0x0000001f02027819 */ /* 0x000fe200000006ff */
[----:B------:R-:W-:-:S07]  /*5ad0*/  IMAD.U32 R0, RZ, RZ, UR6 ;  /* 0x00000006ff007e24 */ /* 0x000fce000f8e00ff */
.L_x_110:
[----:B-1----:R1:W2:Y:S02]  /*5ae0*/  SYNCS.PHASECHK.TRANS64.TRYWAIT P0, [R0+URZ], R2 ;  /* 0x00000002000075a7 */ /* 0x0022a400080011ff */
[----:B--2---:R-:W-:Y:S05]  /*5af0*/  @!P0 NANOSLEEP.SYNCS 0x989680 ;  /* 0x009896800000895d */ /* 0x004fea0003900000 */
[----:B------:R-:W2:Y:S02]  /*5b00*/  @!P0 SYNCS.PHASECHK.TRANS64 P0, [R0+URZ], R2 ;  /* 0x00000002000085a7 */ /* 0x000ea400080010ff */
[----:B--2---:R-:W-:Y:S05]  /*5b10*/  @P0 EXIT ;  /* 0x000000000000094d */ /* 0x004fea0003800000 */
[----:B------:R-:W-:Y:S05]  /*5b20*/  BRA `(.L_x_110) ;  /* 0xfffffffc00ec7947 */ /* 0x000fea000383ffff */
.L_x_100:
[----:B------:R-:W-:-:S06]  /*5b30*/  UISETP.GE.AND UP1, UPT, UR8, 0x4, UPT ;  /* 0x000000040800788c */ /* 0x000fcc000bf26270 */
[----:B------:R-:W-:-:S13]  /*5b40*/  PLOP3.LUT P0, PT, PT, PT, UP1, 0x80, 0x8 ;  /* 0x000000000008781c */ /* 0x000fda0003f0f018 */
[----:B------:R-:W-:Y:S05]  /*5b50*/  @!P0 EXIT ;  /* 0x000000000000894d */ /* 0x000fea0003800000 */
[----:B------:R-:W-:Y:S01]  /*5b60*/  BAR.SYNC.DEFER_BLOCKING 0x6, 0xa0 ;  /* 0x0182800000007b1d */ /* 0x000fe20000010000 */
[C---:B------:R-:W-:Y:S02]  /*5b70*/  IMAD.SHL.U32 R2, R138.reuse, 0x10, RZ ;  /* 0x000000108a027824 */ /* 0x040fe400078e00ff */
[----:B------:R-:W-:Y:S02]  /*5b80*/  HFMA2 R137, -RZ, RZ, 0, 5.9604644775390625e-08 ;  /* 0x00000001ff897431 */ /* 0x000fe400000001ff */
[C---:B------:R-:W-:Y:S01]  /*5b90*/  IMAD.U32 R22, R138.reuse, 0x10000, RZ ;  /* 0x000100008a167824 */ /* 0x040fe200078e00ff */
[----:B------:R-:W-:Y:S01]  /*5ba0*/  MOV R141, RZ ;  /* 0x000000ff008d7202 */ /* 0x000fe20000000f00 */
[----:B------:R-:W-:Y:S01]  /*5bb0*/  IMAD.SHL.U32 R130, R138, 0x2, RZ ;  /* 0x000000028a827824 */ /* 0x000fe200078e00ff */
[----:B------:R-:W-:Y:S01]  /*5bc0*/  UMOV UR37, 0x400 ;  /* 0x0000040000257882 */ /* 0x000fe20000000000 */
[----:B------:R-:W1:Y:S01]  /*5bd0*/  LDC R129, c[0x0][0x370] ;  /* 0x0000dc00ff817b82 */ /* 0x000e620000000800 */
[----:B------:R-:W-:Y:S01]  /*5be0*/  ULEA UR37, UR38, UR37, 0x18 ;  /* 0x0000002526257291 */ /* 0x000fe2000f8ec0ff */
[----:B------:R-:W-:Y:S01]  /*5bf0*/  LOP3.LUT P0, R3, R2, 0x40, RZ, 0xc0, !PT ;  /* 0x0000004002037812 */ /* 0x000fe2000780c0ff */
[----:B------:R-:W-:Y:S01]  /*5c00*/  IMAD.MOV.U32 R66, RZ, RZ, RZ ;  /* 0x000000ffff427224 */ /* 0x000fe200078e00ff */
[----:B------:R-:W-:Y:S01]  /*5c10*/  LOP3.LUT R22, R22, 0x600000, RZ, 0xc0, !PT ;  /* 0x0060000016167812 */ /* 0x000fe200078ec0ff */
[----:B------:R-:W-:Y:S01]  /*5c20*/  IMAD.MOV.U32 R136, RZ, RZ, RZ ;  /* 0x000000ffff887224 */ /* 0x000fe200078e00ff */
[----:B------:R-:W-:-:S02]  /*5c30*/  LOP3.LUT R130, R3, 0x8, R130, 0xf8, !PT ;  /* 0x0000000803827812 */ /* 0x000fc400078ef882 */
[----:B------:R-:W-:Y:S01]  /*5c40*/  CS2R R134, SRZ ;  /* 0x0000000000867805 */ /* 0x000fe2000001ff00 */
[----:B------:R-:W2:Y:S01]  /*5c50*/  LDC R62, c[0x0][0xb0c] ;  /* 0x0002c300ff3e7b82 */ /* 0x000ea20000000800 */
[----:B------:R-:W-:Y:S01]  /*5c60*/  P2R R132, PR, RZ, 0x1 ;  /* 0x00000001ff847803 */ /* 0x000fe20000000000 */
[----:B------:R-:W4:Y:S01]  /*5c70*/  LDCU.64 UR48, c[0x0][0x348] ;  /* 0x00006900ff3077ac */ /* 0x000f220008000a00 */
[----:B------:R-:W-:Y:S02]  /*5c80*/  LOP3.LUT R130, R130, 0x7b0, R2, 0xf8, !PT ;  /* 0x000007b082827812 */ /* 0x000fe400078ef802 */
[----:B------:R-:W-:Y:S01]  /*5c90*/  LOP3.LUT R138, R138, 0x60, RZ, 0xc0, !PT ;  /* 0x000000608a8a7812 */ /* 0x000fe200078ec0ff */
[----:B------:R-:W1:Y:S02]  /*5ca0*/  LDCU.64 UR40, c[0x0][0x888] ;  /* 0x00011100ff2877ac */ /* 0x000e640008000a00 */
[----:B------:R-:W1:Y:S01]  /*5cb0*/  LDC R127, c[0x0][0xb20] ;  /* 0x0002c800ff7f7b82 */ /* 0x000e620000000800 */
[----:B------:R-:W3:Y:S01]  /*5cc0*/  LDS R0, [UR37+0x320] ;  /* 0x00032025ff007984 */ /* 0x000ee20008000800 */
[----:B------:R-:W-:Y:S01]  /*5cd0*/  UIADD3 UR46, UPT, UPT, UR37, 0x400, URZ ;  /* 0x00000400252e7890 */ /* 0x000fe2000fffe0ff */
[----:B------:R-:W-:Y:S01]  /*5ce0*/  UMOV UR39, URZ ;  /* 0x000000ff00277c82 */ /* 0x000fe20008000000 */
[----:B------:R-:W-:-:S04]  /*5cf0*/  UMOV UR45, URZ ;  /* 0x000000ff002d7c82 */ /* 0x000fc80008000000 */
[----:B------:R-:W1:Y:S08]  /*5d00*/  LDC R61, c[0x0][0xb30] ;  /* 0x0002cc00ff3d7b82 */ /* 0x000e700000000800 */
[----:B------:R-:W1:Y:S08]  /*5d10*/  LDC.64 R120, c[0x0][0xb10] ;  /* 0x0002c400ff787b82 */ /* 0x000e700000000a00 */
[----:B------:R-:W1:Y:S08]  /*5d20*/  LDC.64 R58, c[0x0][0xb18] ;  /* 0x0002c600ff3a7b82 */ /* 0x000e700000000a00 */
[----:B------:R-:W1:Y:S08]  /*5d30*/  LDC.64 R116, c[0x0][0x888] ;  /* 0x00022200ff747b82 */ /* 0x000e700000000a00 */
[----:B------:R-:W1:Y:S01]  /*5d40*/  LDC.64 R56, c[0x0][0xb28] ;  /* 0x0002ca00ff387b82 */ /* 0x000e620000000a00 */
[----:B---3--:R-:W-:-:S07]  /*5d50*/  IMAD.IADD R22, R0, 0x1, R22 ;  /* 0x0000000100167824 */ /* 0x008fce00078e0216 */
[----:B------:R-:W3:Y:S08]  /*5d60*/  LDC.64 R118, c[0x0][0x890] ;  /* 0x00022400ff767b82 */ /* 0x000ef00000000a00 */
[----:B------:R-:W1:Y:S08]  /*5d70*/  LDC.64 R114, c[0x0][0x8b0] ;  /* 0x00022c00ff727b82 */ /* 0x000e700000000a00 */
[----:B------:R-:W1:Y:S08]  /*5d80*/  LDC.64 R112, c[0x0][0x8a8] ;  /* 0x00022a00ff707b82 */ /* 0x000e700000000a00 */
[----:B--2-4-:R-:W1:Y:S02]  /*5d90*/  LDC R128, c[0x0][0x374] ;  /* 0x0000dd00ff807b82 */ /* 0x014e640000000800 */
.L_x_132:
[----:B------:R-:W-:Y:S02]  /*5da0*/  LEA R0, R141, UR37, 0x3 ;  /* 0x000000258d007c11 */ /* 0x000fe4000f8e18ff */
[----:B------:R-:W-:Y:S02]  /*5db0*/  SHF.L.U32 R2, R135, 0x1f, RZ ;  /* 0x0000001f87027819 */ /* 0x000fe400000006ff */
[----:B------:R-:W-:Y:S02]  /*5dc0*/  LEA R16, R141, UR37, 0x4 ;  /* 0x000000258d107c11 */ /* 0x000fe4000f8e20ff */
[----:B------:R-:W2:Y:S02]  /*5dd0*/  SYNCS.PHASECHK.TRANS64.TRYWAIT P0, [R0+URZ+0x270], R2 ;  /* 0x00027002000075a7 */ /* 0x000ea400080011ff */
[----:B-12---:R-:W-:Y:S05]  /*5de0*/  @!P0 BRA `(.L_x_111) ;  /* 0x0000003400ec8947 */ /* 0x006fea0003800000 */
.L_x_234:
[----:B------:R-:W4:Y:S01]  /*5df0*/  LDC.64 R10, c[0x0][0xb10] ;  /* 0x0002c400ff0a7b82 */ /* 0x000f220000000a00 */
[----:B------:R-:W3:Y:S01]  /*5e00*/  LDS.128 R16, [R16+0x300] ;  /* 0x0003000010107984 */ /* 0x000ee20000000c00 */
[----:B-1----:R-:W-:Y:S01]  /*5e10*/  ISETP.NE.AND P1, PT, R61, 0x1, PT ;  /* 0x000000013d00780c */ /* 0x002fe20003f25270 */
[----:B--2---:R-:W-:Y:S01]  /*5e20*/  VIADD R0, R0, 0x280 ;  /* 0x0000028000007836 */ /* 0x004fe20000000000 */
[----:B------:R-:W-:Y:S04]  /*5e30*/  ISETP.GE.AND P0, PT, R60, 0x1, PT ;  /* 0x000000013c00780c */ /* 0x000fe80003f06270 */
[----:B------:R-:W1:Y:S01]  /*5e40*/  LDC.64 R8, c[0x0][0xb18] ;  /* 0x0002c600ff087b82 */ /* 0x000e620000000a00 */
[----:B------:R-:W-:Y:S01]  /*5e50*/  PRMT R0, RZ, 0x654, R0 ;  /* 0x00000654ff007816 */ /* 0x000fe20000000000 */
[----:B------:R-:W-:Y:S01]  /*5e60*/  @!PT LDS RZ, [RZ] ;  /* 0x00000000fffff984 */ /* 0x000fe20000000800 */
[----:B------:R-:W-:Y:S01]  /*5e70*/  @!PT LDS RZ, [RZ] ;  /* 0x00000000fffff984 */ /* 0x000fe20000000800 */
[----:B------:R-:W-:Y:S01]  /*5e80*/  @!PT LDS RZ, [RZ] ;  /* 0x00000000fffff984 */ /* 0x000fe20000000800 */
[----:B------:R-:W-:Y:S01]  /*5e90*/  @!PT LDS RZ, [RZ] ;  /* 0x00000000fffff984 */ /* 0x000fe20000000800 */
[----:B------:R2:W-:Y:S06]  /*5ea0*/  MEMBAR.ALL.CTA ;  /* 0x0000000000007992 */ /* 0x0005ec0000008000 */
[----:B--2---:R-:W2:Y:S01]  /*5eb0*/  FENCE.VIEW.ASYNC.S ;  /* 0x00000000000073c6 */ /* 0x004ea20000000000 */
[----:B------:R-:W1:Y:S08]  /*5ec0*/  @!P1 LDC R12, c[0x0][0xb20] ;  /* 0x0002c800ff0c9b82 */ /* 0x000e700000000800 */
[----:B------:R-:W1:Y:S01]  /*5ed0*/  @!P1 LDC R7, c[0x0][0xb0c] ;  /* 0x0002c300ff079b82 */ /* 0x000e620000000800 */
[----:B--2---:R2:W-:Y:S01]  /*5ee0*/  SYNCS.ARRIVE.TRANS64.RED.A1T0 RZ, [R0+URZ], RZ ;  /* 0x000000ff00ff79a7 */ /* 0x0045e200081004ff */
[----:B---3--:R-:W-:Y:S04]  /*5ef0*/  LOP3.LUT P4, RZ, R18, 0x1, RZ, 0xc0, !PT ;  /* 0x0000000112ff7812 */ /* 0x008fe8000788c0ff */
[----:B------:R-:W-:Y:S09]  /*5f00*/  P2R R139, PR, RZ, 0x10 ;  /* 0x00000010ff8b7803 */ /* 0x000ff20000000000 */
[----:B------:R-:W-:Y:S02]  /*5f10*/  @P4 MOV R64, R16 ;  /* 0x0000001000404202 */ /* 0x000fe40000000f00 */
[----:B------:R-:W-:Y:S01]  /*5f20*/  @P4 LOP3.LUT R63, R17, 0xffff, RZ, 0xc0, !PT ;  /* 0x0000ffff113f4812 */ /* 0x000fe200078ec0ff */
[----:B--2-4-:R-:W-:Y:S06]  /*5f30*/  @!P0 BRA `(.L_x_112) ;  /* 0x0000000000a48947 */ /* 0x014fec0003800000 */
[----:B------:R-:W-:Y:S01]  /*5f40*/  IMAD.HI.U32 R0, R128, R59, RZ ;  /* 0x0000003b80007227 */ /* 0x000fe200078e00ff */
[----:B------:R-:W-:Y:S02]  /*5f50*/  ISETP.NE.AND P0, PT, R58, 0x1, PT ;  /* 0x000000013a00780c */ /* 0x000fe40003f05270 */
[----:B------:R-:W-:Y:S01]  /*5f60*/  ISETP.NE.AND P2, PT, R60, 0x1, PT ;  /* 0x000000013c00780c */ /* 0x000fe20003f45270 */
[----:B------:R-:W-:Y:S01]  /*5f70*/  IMAD.HI.U32 R4, R129, R120, RZ ;  /* 0x0000007881047227 */ /* 0x000fe200078e00ff */
[----:B------:R-:W-:Y:S02]  /*5f80*/  SHF.R.U32.HI R0, RZ, R127, R0 ;  /* 0x0000007fff007219 */ /* 0x000fe40000011600 */
[----:B------:R-:W-:Y:S01]  /*5f90*/  ISETP.NE.AND P3, PT, R62, 0x1, PT ;  /* 0x000000013e00780c */ /* 0x000fe20003f65270 */
[----:B------:R-:W-:Y:S01]  /*5fa0*/  IMAD.HI.U32 R6, R63, R59, RZ ;  /* 0x0000003b3f067227 */ /* 0x000fe200078e00ff */
[-C--:B------:R-:W-:Y:S02]  /*5fb0*/  SHF.R.U32.HI R4, RZ, R121.reuse, R4 ;  /* 0x00000079ff047219 */ /* 0x080fe40000011604 */
[----:B------:R-:W-:Y:S01]  /*5fc0*/  SEL R0, R128, R0, !P0 ;  /* 0x0000000080007207 */ /* 0x000fe20004000000 */
[----:B------:R-:W-:Y:S01]  /*5fd0*/  IMAD.HI.U32 R5, R64, R120, RZ ;  /* 0x0000007840057227 */ /* 0x000fe200078e00ff */
[----:B------:R-:W-:Y:S03]  /*5fe0*/  SEL R4, R129, R4, !P3 ;  /* 0x0000000481047207 */ /* 0x000fe60005800000 */
[-C--:B------:R-:W-:Y:S01]  /*5ff0*/  IMAD.HI.U32 R3, R0, R56.reuse, RZ ;  /* 0x0000003800037227 */ /* 0x080fe200078e00ff */
[----:B------:R-:W-:Y:S03]  /*6000*/  SHF.R.U32.HI R5, RZ, R121, R5 ;  /* 0x00000079ff057219 */ /* 0x000fe60000011605 */
[----:B------:R-:W-:Y:S01]  /*6010*/  IMAD.HI.U32 R2, R4, R56, RZ ;  /* 0x0000003804027227 */ /* 0x000fe200078e00ff */
[----:B------:R-:W-:Y:S02]  /*6020*/  @P2 SHF.R.U32.HI R0, RZ, R57, R3 ;  /* 0x00000039ff002219 */ /* 0x000fe40000011603 */
[----:B------:R-:W-:Y:S02]  /*6030*/  SHF.R.U32.HI R3, RZ, R127, R6 ;  /* 0x0000007fff037219 */ /* 0x000fe40000011606 */
[----:B------:R-:W-:Y:S01]  /*6040*/  @P2 SHF.R.U32.HI R4, RZ, R57, R2 ;  /* 0x00000039ff042219 */ /* 0x000fe20000011602 */
[----:B------:R-:W-:Y:S01]  /*6050*/  IMAD R0, R60, R0, RZ ;  /* 0x000000003c007224 */ /* 0x000fe200078e02ff */
[----:B------:R-:W-:Y:S02]  /*6060*/  SEL R3, R63, R3, !P0 ;  /* 0x000000033f037207 */ /* 0x000fe40004000000 */
[----:B------:R-:W-:Y:S01]  /*6070*/  SEL R2, R64, R5, !P3 ;  /* 0x0000000540027207 */ /* 0x000fe20005800000 */
[----:B------:R-:W-:Y:S01]  /*6080*/  IMAD R5, R60, R4, RZ ;  /* 0x000000043c057224 */ /* 0x000fe200078e02ff */
[C---:B------:R-:W-:Y:S01]  /*6090*/  ISETP.GE.AND P0, PT, R3.reuse, R0, PT ;  /* 0x000000000300720c */ /* 0x040fe20003f06270 */
[C---:B------:R-:W-:Y:S03]  /*60a0*/  IMAD.HI.U32 R0, R3.reuse, R56, RZ ;  /* 0x0000003803007227 */ /* 0x040fe600078e00ff */
[C---:B------:R-:W-:Y:S02]  /*60b0*/  ISETP.GE.OR P0, PT, R2.reuse, R5, P0 ;  /* 0x000000050200720c */ /* 0x040fe40000706670 */
[----:B------:R-:W-:Y:S04]  /*60c0*/  SHF.R.U32.HI R0, RZ, R57, R0 ;  /* 0x00000039ff007219 */ /* 0x000fe80000011600 */
[C---:B------:R-:W-:Y:S05]  /*60d0*/  SEL R6, R3.reuse, R0, !P2 ;  /* 0x0000000003067207 */ /* 0x040fea0005000000 */
        /* <DEDUP_REMOVED lines=14> */
[----:B------:R-:W-:Y:S07]  /*61c0*/  IMAD R63, R3, R58, R63 ;  /* 0x0000003a033f7224 */ /* 0x000fee00078e023f */
.L_x_112:
[----:B------:R-:W-:Y:S01]  /*61d0*/  @!P1 IMAD.HI.U32 R0, R64, R10, RZ ;  /* 0x0000000a40009227 */ /* 0x000fe200078e00ff */
[----:B-1----:R-:W-:Y:S01]  /*61e0*/  @!P1 ISETP.NE.AND P0, PT, R8, 0x1, PT ;  /* 0x000000010800980c */ /* 0x002fe20003f05270 */
[----:B------:R-:W-:Y:S01]  /*61f0*/  ULOP3.LUT UP0, URZ, UR46, 0x90, URZ, 0xc0, !UPT ;  /* 0x000000902eff7892 */ /* 0x000fe2000f80c0ff */
[----:B------:R-:W-:Y:S01]  /*6200*/  @!P1 ISETP.NE.AND P2, PT, R7, 0x1, PT ;  /* 0x000000010700980c */ /* 0x000fe20003f45270 */
[----:B------:R-:W-:Y:S01]  /*6210*/  @!P1 IMAD.HI.U32 R2, R63, R9, RZ ;  /* 0x000000093f029227 */ /* 0x000fe200078e00ff */
[----:B------:R-:W-:Y:S02]  /*6220*/  @!P1 SHF.R.U32.HI R0, RZ, R11, R0 ;  /* 0x0000000bff009219 */ /* 0x000fe40000011600 */
[----:B------:R-:W-:Y:S01]  /*6230*/  @P4 SHF.R.U32.HI R133, RZ, 0x10, R17 ;  /* 0x00000010ff854819 */ /* 0x000fe20000011611 */
[----:B------:R-:W-:Y:S01]  /*6240*/  VIADD R141, R141, 0x1 ;  /* 0x000000018d8d7836 */ /* 0x000fe20000000000 */
[----:B------:R-:W-:Y:S02]  /*6250*/  @!P1 SHF.R.U32.HI R2, RZ, R12, R2 ;  /* 0x0000000cff029219 */ /* 0x000fe40000011602 */
[----:B------:R-:W-:Y:S02]  /*6260*/  @!P1 SEL R3, R64, R0, !P2 ;  /* 0x0000000040039207 */ /* 0x000fe40005000000 */
[----:B------:R-:W-:Y:S05]  /*6270*/  @!P1 SEL R2, R63, R2, !P0 ;  /* 0x000000023f029207 */ /* 0x000fea0004000000 */
[----:B------:R-:W-:Y:S02]  /*6280*/  @!P1 IMAD.IADD R0, R2, 0x1, -R3 ;  /* 0x0000000102009824 */ /* 0x000fe400078e0a03 */
[----:B------:R-:W-:Y:S02]  /*6290*/  @!P1 IMAD.IADD R2, R3, 0x1, -R2 ;  /* 0x0000000103029824 */ /* 0x000fe400078e0a02 */
[----:B------:R-:W-:Y:S02]  /*62a0*/  @!P1 IMAD R64, R0, R7, R64 ;  /* 0x0000000700409224 */ /* 0x000fe400078e0240 */
[----:B------:R-:W-:Y:S01]  /*62b0*/  @!P1 IMAD R63, R2, R8, R63 ;  /* 0x00000008023f9224 */ /* 0x000fe200078e023f */
[----:B------:R-:W-:Y:S06]  /*62c0*/  BRA.U !UP0, `(.L_x_113) ;  /* 0x00000001087c7547 */ /* 0x000fec000b800000 */
[----:B------:R-:W1:Y:S01]  /*62d0*/  LDCU.64 UR8, c[0x4][0x80] ;  /* 0x01001000ff0877ac */ /* 0x000e620008000a00 */
[----:B------:R-:W-:Y:S01]  /*62e0*/  MOV R2, 0x0 ;  /* 0x0000000000027802 */ /* 0x000fe20000000f00 */
[----:B------:R-:W-:Y:S02]  /*62f0*/  HFMA2 R12, -RZ, RZ, 0, 5.9604644775390625e-08 ;  /* 0x00000001ff0c7431 */ /* 0x000fe400000001ff */
[----:B------:R-:W-:Y:S01]  /*6300*/  IMAD.MOV.U32 R8, RZ, RZ, 0x70 ;  /* 0x00000070ff087424 */ /* 0x000fe200078e00ff */
[----:B------:R2:W3:Y:S01]  /*6310*/  LDC.64 R14, c[0x4][R2] ;  /* 0x01000000020e7b82 */ /* 0x0004e20000000a00 */
[----:B------:R-:W4:Y:S01]  /*6320*/  LDCU.64 UR6, c[0x4][0x88] ;  /* 0x01001100ff0677ac */ /* 0x000f220008000a00 */
[----:B------:R-:W-:Y:S01]  /*6330*/  IMAD.MOV.U32 R13, RZ, RZ, RZ ;  /* 0x000000ffff0d7224 */ /* 0x000fe200078e00ff */
[----:B------:R-:W2:Y:S01]  /*6340*/  LDCU.64 UR4, c[0x4][0x8] ;  /* 0x01000100ff0477ac */ /* 0x000ea20008000a00 */
[----:B-1----:R-:W-:Y:S01]  /*6350*/  MOV R5, UR9 ;  /* 0x0000000900057c02 */ /* 0x002fe20008000f00 */
[----:B------:R-:W-:Y:S01]  /*6360*/  IMAD.U32 R4, RZ, RZ, UR8 ;  /* 0x00000008ff047e24 */ /* 0x000fe2000f8e00ff */
[----:B----4-:R-:W-:Y:S01]  /*6370*/  MOV R7, UR7 ;  /* 0x0000000700077c02 */ /* 0x010fe20008000f00 */
[----:B------:R-:W-:Y:S01]  /*6380*/  IMAD.U32 R6, RZ, RZ, UR6 ;  /* 0x00000006ff067e24 */ /* 0x000fe2000f8e00ff */
[----:B--2---:R-:W-:Y:S01]  /*6390*/  MOV R11, UR5 ;  /* 0x00000005000b7c02 */ /* 0x004fe20008000f00 */
[----:B------:R-:W-:Y:S02]  /*63a0*/  IMAD.U32 R10, RZ, RZ, UR4 ;  /* 0x00000004ff0a7e24 */ /* 0x000fe4000f8e00ff */
[----:B------:R-:W-:Y:S07]  /*63b0*/  LEPC R20, `(.L_x_114) ;  /* 0x000000001014794e */ /* 0x000fee0000000000 */
[----:B---3-5:R-:W-:Y:S05]  /*63c0*/  CALL.ABS.NOINC R14 ;  /* 0x000000000e007343 */ /* 0x028fea0003c00000 */
.L_x_114:
[----:B------:R-:W1:Y:S01]  /*63d0*/  LDCU.64 UR8, c[0x4][0x80] ;  /* 0x01001000ff0877ac */ /* 0x000e620008000a00 */
[----:B------:R-:W2:Y:S01]  /*63e0*/  LDC.64 R2, c[0x4][R2] ;  /* 0x0100000002027b82 */ /* 0x000ea20000000a00 */
[----:B------:R-:W-:Y:S02]  /*63f0*/  HFMA2 R12, -RZ, RZ, 0, 5.9604644775390625e-08 ;  /* 0x00000001ff0c7431 */ /* 0x000fe400000001ff */
[----:B------:R-:W-:Y:S02]  /*6400*/  IMAD.MOV.U32 R8, RZ, RZ, 0x70 ;  /* 0x00000070ff087424 */ /* 0x000fe400078e00ff */
[----:B------:R-:W-:Y:S01]  /*6410*/  IMAD.MOV.U32 R13, RZ, RZ, RZ ;  /* 0x000000ffff0d7224 */ /* 0x000fe200078e00ff */
[----:B------:R-:W3:Y:S01]  /*6420*/  LDCU.64 UR6, c[0x4][0x88] ;  /* 0x01001100ff0677ac */ /* 0x000ee20008000a00 */
[----:B------:R-:W4:Y:S01]  /*6430*/  LDCU.64 UR4, c[0x4][0x8] ;  /* 0x01000100ff0477ac */ /* 0x000f220008000a00 */
[----:B-1----:R-:W-:Y:S02]  /*6440*/  MOV R4, UR8 ;  /* 0x0000000800047c02 */ /* 0x002fe40008000f00 */
[----:B------:R-:W-:Y:S02]  /*6450*/  MOV R5, UR9 ;  /* 0x0000000900057c02 */ /* 0x000fe40008000f00 */
[----:B---3--:R-:W-:Y:S01]  /*6460*/  MOV R7, UR7 ;  /* 0x0000000700077c02 */ /* 0x008fe20008000f00 */
[----:B------:R-:W-:Y:S01]  /*6470*/  IMAD.U32 R6, RZ, RZ, UR6 ;  /* 0x00000006ff067e24 */ /* 0x000fe2000f8e00ff */
[----:B----4-:R-:W-:Y:S01]  /*6480*/  MOV R11, UR5 ;  /* 0x00000005000b7c02 */ /* 0x010fe20008000f00 */
[----:B------:R-:W-:Y:S02]  /*6490*/  IMAD.U32 R10, RZ, RZ, UR4 ;  /* 0x00000004ff0a7e24 */ /* 0x000fe4000f8e00ff */
[----:B------:R-:W-:Y:S07]  /*64a0*/  LEPC R20, `(.L_x_113) ;  /* 0x000000001014794e */ /* 0x000fee0000000000 */
[----:B--2---:R-:W-:Y:S05]  /*64b0*/  CALL.ABS.NOINC R2 ;  /* 0x0000000002007343 */ /* 0x004fea0003c00000 */
.L_x_113:
[----:B------:R-:W-:Y:S01]  /*64c0*/  ISETP.NE.U32.AND P1, PT, R118, RZ, PT ;  /* 0x000000ff7600720c */ /* 0x000fe20003f25070 */
[----:B------:R-:W-:Y:S01]  /*64d0*/  UISETP.NE.AND UP1, UPT, UR44, URZ, UPT ;  /* 0x000000ff2c00728c */ /* 0x000fe2000bf25270 */
[----:B------:R-:W-:Y:S02]  /*64e0*/  ISETP.NE.U32.AND P4, PT, R114, RZ, PT ;  /* 0x000000ff7200720c */ /* 0x000fe40003f85070 */
[----:B------:R-:W-:Y:S02]  /*64f0*/  ISETP.NE.AND.EX P1, PT, R119, RZ, PT, P1 ;  /* 0x000000ff7700720c */ /* 0x000fe40003f25310 */
[----:B------:R-:W-:Y:S02]  /*6500*/  PLOP3.LUT P2, PT, PT, PT, PT, 0x8, 0x80 ;  /* 0x000000000080781c */ /* 0x000fe40003f4e170 */
[----:B------:R-:W-:Y:S02]  /*6510*/  PLOP3.LUT P0, PT, PT, PT, UP1, 0x80, 0x8 ;  /* 0x000000000008781c */ /* 0x000fe40003f0f018 */
[----:B------:R-:W-:Y:S02]  /*6520*/  ISETP.NE.AND.EX P4, PT, R115, RZ, PT, P4 ;  /* 0x000000ff7300720c */ /* 0x000fe40003f85340 */
[----:B------:R-:W1:Y:S09]  /*6530*/  @UP1 LDCU.64 UR4, c[0x0][0x888] ;  /* 0x00011100ff0417ac */ /* 0x000e720008000a00 */
[----:B------:R-:W-:Y:S01]  /*6540*/  @P0 PLOP3.LUT P2, PT, P1, PT, PT, 0x80, 0x8 ;  /* 0x000000000008081c */ /* 0x000fe20000f4f070 */
[----:B-1----:R-:W-:Y:S04]  /*6550*/  @UP1 UISETP.NE.U32.AND UP0, UPT, UR4, URZ, UPT ;  /* 0x000000ff0400128c */ /* 0x002fe8000bf05070 */
[----:B------:R-:W-:Y:S04]  /*6560*/  @UP1 UISETP.NE.AND.EX UP0, UPT, UR5, URZ, UPT, UP0 ;  /* 0x000000ff0500128c */ /* 0x000fe8000bf05300 */
[----:B------:R-:W-:Y:S01]  /*6570*/  @UP1 USEL UR4, URZ, 0xffffffff, UP0 ;  /* 0xffffffffff041887 */ /* 0x000fe20008000000 */
[----:B------:R-:W-:Y:S11]  /*6580*/  @!P1 BRA `(.L_x_115) ;  /* 0x00000000002c9947 */ /* 0x000ff60003800000 */
[----:B------:R-:W-:Y:S01]  /*6590*/  ISETP.NE.U32.AND P3, PT, R116, RZ, PT ;  /* 0x000000ff7400720c */ /* 0x000fe20003f65070 */
[----:B------:R-:W-:Y:S03]  /*65a0*/  IMAD.MOV.U32 R126, RZ, RZ, 0x1 ;  /* 0x00000001ff7e7424 */ /* 0x000fe600078e00ff */
[----:B------:R-:W-:Y:S11]  /*65b0*/  ISETP.NE.AND.EX P3, PT, R117, RZ, PT, P3 ;  /* 0x000000ff7500720c */ /* 0x000ff60003f65330 */
[----:B------:R-:W-:Y:S02]  /*65c0*/  @!UPT UIADD3 URZ, UPT, UPT, URZ, URZ, URZ ;  /* 0x000000fffffff290 */ /* 0x000fe4000fffe0ff */
[----:B------:R-:W1:Y:S01]  /*65d0*/  @P3 LDC.64 R2, c[0x0][0x888] ;  /* 0x00022200ff023b82 */ /* 0x000e620000000a00 */
[----:B------:R-:W-:Y:S04]  /*65e0*/  @P3 IMAD R0, R118, UR36, RZ ;  /* 0x0000002476003c24 */ /* 0x000fe8000f8e02ff */
[----:B-1----:R-:W-:Y:S04]  /*65f0*/  @P3 IMAD.WIDE R2, R0, 0x4, R2 ;  /* 0x0000000400023825 */ /* 0x002fe800078e0202 */
[----:B------:R-:W-:Y:S01]  /*6600*/  HFMA2 R0, -RZ, RZ, 0, 5.9604644775390625e-08 ;  /* 0x00000001ff007431 */ /* 0x000fe200000001ff */
[----:B-----5:R1:W5:Y:S04]  /*6610*/  @P3 LDG.E R67, desc[UR42][R2.64] ;  /* 0x0000002a02433981 */ /* 0x020368000c1e1900 */
[----:B------:R-:W-:Y:S01]  /*6620*/  @!P3 PRMT R126, R0, 0x7610, R126 ;  /* 0x00007610007eb816 */ /* 0x000fe2000000007e */
[----:B-1----:R-:W2:Y:S06]  /*6630*/  @!P3 LDC R67, c[0x0][0x880] ;  /* 0x00022000ff43bb82 */ /* 0x002eac0000000800 */
.L_x_115:
[----:B------:R-:W-:Y:S05]  /*6640*/  @!P4 BRA `(.L_x_116) ;  /* 0x000000000020c947 */ /* 0x000fea0003800000 */
[----:B------:R-:W-:Y:S04]  /*6650*/  ISETP.NE.U32.AND P3, PT, R112, RZ, PT ;  /* 0x000000ff7000720c */ /* 0x000fe80003f65070 */
[----:B------:R-:W-:Y:S11]  /*6660*/  ISETP.NE.AND.EX P3, PT, R113, RZ, PT, P3 ;  /* 0x000000ff7100720c */ /* 0x000ff60003f65330 */
[----:B------:R-:W-:Y:S02]  /*6670*/  @!UPT UIADD3 URZ, UPT, UPT, URZ, URZ, URZ ;  /* 0x000000fffffff290 */ /* 0x000fe4000fffe0ff */
[----:B------:R-:W1:Y:S01]  /*6680*/  @P3 LDC.64 R2, c[0x0][0x8a8] ;  /* 0x00022a00ff023b82 */ /* 0x000e620000000a00 */
[----:B------:R-:W-:Y:S04]  /*6690*/  @P3 IMAD R0, R114, UR36, RZ ;  /* 0x0000002472003c24 */ /* 0x000fe8000f8e02ff */
[----:B-1----:R-:W-:Y:S05]  /*66a0*/  @P3 IMAD.WIDE R2, R0, 0x4, R2 ;  /* 0x0000000400023825 */ /* 0x002fea00078e0202 */
[----:B-----5:R1:W5:Y:S02]  /*66b0*/  @P3 LDG.E R65, desc[UR42][R2.64] ;  /* 0x0000002a02413981 */ /* 0x020364000c1e1900 */
[----:B-1----:R-:W3:Y:S02]  /*66c0*/  @!P3 LDC R65, c[0x0][0x8a0] ;  /* 0x00022800ff41bb82 */ /* 0x002ee40000000800 */
.L_x_116:
[----:B--2--5:R-:W-:Y:S01]  /*66d0*/  @P0 FSETP.NEU.AND P4, PT, R67, RZ, PT ;  /* 0x000000ff4300020b */ /* 0x024fe20003f8d000 */
[----:B------:R-:W-:Y:S01]  /*66e0*/  IMAD.U32 R0, RZ, RZ, UR4 ;  /* 0x00000004ff007e24 */ /* 0x000fe2000f8e00ff */
[----:B------:R-:W-:Y:S01]  /*66f0*/  @P0 LOP3.LUT P3, RZ, R126, 0xff, RZ, 0xc0, !PT ;  /* 0x000000ff7eff0812 */ /* 0x000fe2000786c0ff */
[----:B------:R-:W-:Y:S01]  /*6700*/  IMAD.U32 R140, RZ, RZ, UR39 ;  /* 0x00000027ff8c7e24 */ /* 0x000fe2000f8e00ff */
[----:B------:R-:W-:Y:S01]  /*6710*/  @P0 SEL R2, RZ, 0xffffffff, P4 ;  /* 0xffffffffff020807 */ /* 0x000fe20002000000 */
[----:B------:R-:W-:Y:S01]  /*6720*/  BSSY B1, `(.L_x_117) ;  /* 0x000004b000017945 */ /* 0x000fe20003800000 */
[----:B------:R-:W-:Y:S02]  /*6730*/  LOP3.LUT R3, R137, 0x1, RZ, 0x3c, !PT ;  /* 0x0000000189037812 */ /* 0x000fe400078e3cff */
[----:B------:R-:W-:Y:S02]  /*6740*/  CS2R R110, SRZ ;  /* 0x00000000006e7805 */ /* 0x000fe4000001ff00 */
[----:B------:R-:W-:Y:S02]  /*6750*/  @P2 SEL R2, R0, R2, !P3 ;  /* 0x0000000200022207 */ /* 0x000fe40005800000 */
[----:B------:R-:W-:Y:S02]  /*6760*/  CS2R R108, SRZ ;  /* 0x00000000006c7805 */ /* 0x000fe4000001ff00 */
[----:B------:R-:W-:Y:S02]  /*6770*/  LEA R23, R66, UR37, 0x3 ;  /* 0x0000002542177c11 */ /* 0x000fe4000f8e18ff */
[----:B------:R-:W-:Y:S02]  /*6780*/  CS2R R102, SRZ ;  /* 0x0000000000667805 */ /* 0x000fe4000001ff00 */
[----:B------:R-:W-:Y:S02]  /*6790*/  @P0 LOP3.LUT R2, R2, 0x1, RZ, 0xc0, !PT ;  /* 0x0000000102020812 */ /* 0x000fe400078ec0ff */
[----:B------:R-:W-:Y:S02]  /*67a0*/  CS2R R100, SRZ ;  /* 0x0000000000647805 */ /* 0x000fe4000001ff00 */
[----:B------:R-:W-:Y:S02]  /*67b0*/  PLOP3.LUT P3, PT, PT, PT, PT, 0x8, 0x80 ;  /* 0x000000000080781c */ /* 0x000fe40003f6e170 */
[----:B------:R-:W-:Y:S02]  /*67c0*/  CS2R R18, SRZ ;  /* 0x0000000000127805 */ /* 0x000fe4000001ff00 */
[----:B------:R-:W-:Y:S02]  /*67d0*/  ISETP.NE.U32.OR P5, PT, R2, 0x1, !P0 ;  /* 0x000000010200780c */ /* 0x000fe400047a5470 */
[----:B------:R-:W-:Y:S02]  /*67e0*/  CS2R R16, SRZ ;  /* 0x0000000000107805 */ /* 0x000fe4000001ff00 */
[C---:B------:R-:W-:Y:S01]  /*67f0*/  LEA R2, R140.reuse, UR37, 0x3 ;  /* 0x000000258c027c11 */ /* 0x040fe2000f8e18ff */
[----:B------:R-:W-:Y:S01]  /*6800*/  IMAD R140, R140, 0x1800, R130 ;  /* 0x000018008c8c7824 */ /* 0x000fe200078e0282 */
[----:B------:R-:W-:Y:S02]  /*6810*/  P2R R142, PR, RZ, 0x20 ;  /* 0x00000020ff8e7803 */ /* 0x000fe40000000000 */
[----:B------:R-:W-:Y:S02]  /*6820*/  CS2R R86, SRZ ;  /* 0x0000000000567805 */ /* 0x000fe4000001ff00 */
[----:B------:R-:W-:Y:S02]  /*6830*/  CS2R R84, SRZ ;  /* 0x0000000000547805 */ /* 0x000fe4000001ff00 */
[----:B------:R-:W-:Y:S02]  /*6840*/  CS2R R78, SRZ ;  /* 0x00000000004e7805 */ /* 0x000fe4000001ff00 */
[----:B------:R-:W-:Y:S02]  /*6850*/  LEA R140, R140, UR37, 0x1 ;  /* 0x000000258c8c7c11 */ /* 0x000fe4000f8e08ff */
[----:B------:R-:W-:Y:S02]  /*6860*/  CS2R R76, SRZ ;  /* 0x00000000004c7805 */ /* 0x000fe4000001ff00 */
[----:B------:R-:W-:Y:S02]  /*6870*/  CS2R R74, SRZ ;  /* 0x00000000004a7805 */ /* 0x000fe4000001ff00 */
[----:B------:R-:W-:Y:S02]  /*6880*/  CS2R R72, SRZ ;  /* 0x0000000000487805 */ /* 0x000fe4000001ff00 */
[----:B------:R-:W-:Y:S01]  /*6890*/  @P5 SHF.L.U32 R0, R3, 0x1f, RZ ;  /* 0x0000001f03005819 */ /* 0x000fe200000006ff */
[----:B------:R-:W-:Y:S03]  /*68a0*/  VIADD R143, R140, 0x400 ;  /* 0x000004008c8f7836 */ /* 0x000fe60000000000 */
[----:B------:R1:W2:Y:S02]  /*68b0*/  @P5 SYNCS.PHASECHK.TRANS64.TRYWAIT P0, [R2+URZ+0x240], R0 ;  /* 0x00024000020055a7 */ /* 0x0002a400080011ff */
[----:B-1----:R-:W-:Y:S04]  /*68c0*/  SHF.L.U32 R0, R136, 0x1f, RZ ;  /* 0x0000001f88007819 */ /* 0x002fe800000006ff */
[----:B------:R1:W4:Y:S01]  /*68d0*/  SYNCS.PHASECHK.TRANS64.TRYWAIT P2, [R23+URZ+0x290], R0 ;  /* 0x00029000170075a7 */ /* 0x00032200080411ff */
[----:B--2---:R-:W-:Y:S01]  /*68e0*/  @P5 PLOP3.LUT P3, PT, P0, PT, PT, 0x8, 0x80 ;  /* 0x000000000080581c */ /* 0x004fe2000076e170 */
[----:B------:R-:W-:Y:S01]  /*68f0*/  @!UPT UIADD3 URZ, UPT, UPT, URZ, URZ, URZ ;  /* 0x000000fffffff290 */ /* 0x000fe2000fffe0ff */
[----:B-1----:R-:W-:Y:S11]  /*6900*/  @!P5 BRA `(.L_x_118) ;  /* 0x0000000000b0d947 */ /* 0x002ff60003800000 */
[----:B------:R-:W-:Y:S01]  /*6910*/  FSETP.NEU.AND P0, PT, R67, RZ, PT ;  /* 0x000000ff4300720b */ /* 0x000fe20003f0d000 */
[----:B------:R-:W-:Y:S01]  /*6920*/  BSSY B0, `(.L_x_119) ;  /* 0x0000016000007945 */ /* 0x000fe20003800000 */
[----:B------:R-:W-:Y:S02]  /*6930*/  ISETP.NE.AND P5, PT, R132, RZ, PT ;  /* 0x000000ff8400720c */ /* 0x000fe40003fa5270 */
[----:B------:R-:W-:Y:S02]  /*6940*/  CS2R R78, SRZ ;  /* 0x00000000004e7805 */ /* 0x000fe4000001ff00 */
[----:B------:R-:W-:Y:S02]  /*6950*/  SEL R4, RZ, 0xffffffff, P0 ;  /* 0xffffffffff047807 */ /* 0x000fe40000000000 */
[----:B------:R-:W-:Y:S02]  /*6960*/  CS2R R76, SRZ ;  /* 0x00000000004c7805 */ /* 0x000fe4000001ff00 */
[----:B------:R-:W-:Y:S04]  /*6970*/  ISETP.NE.U32.AND P0, PT, RZ, UR40, PT ;  /* 0x00000028ff007c0c */ /* 0x000fe8000bf05070 */
[----:B------:R-:W-:Y:S04]  /*6980*/  ISETP.NE.AND.EX P0, PT, RZ, UR41, PT, P0 ;  /* 0x00000029ff007c0c */ /* 0x000fe8000bf05300 */
[----:B------:R-:W-:Y:S02]  /*6990*/  SEL R5, RZ, 0xffffffff, P0 ;  /* 0xffffffffff057807 */ /* 0x000fe40000000000 */
[----:B------:R-:W-:Y:S04]  /*69a0*/  LOP3.LUT P0, RZ, R126, 0xff, RZ, 0xc0, !PT ;  /* 0x000000ff7eff7812 */ /* 0x000fe8000780c0ff */
[----:B------:R-:W-:Y:S02]  /*69b0*/  @P1 SEL R4, R5, R4, !P0 ;  /* 0x0000000405041207 */ /* 0x000fe40004000000 */
[----:B------:R-:W-:Y:S02]  /*69c0*/  PLOP3.LUT P0, PT, PT, PT, PT, 0x8, 0x80 ;  /* 0x000000000080781c */ /* 0x000fe40003f0e170 */
[----:B------:R-:W-:Y:S04]  /*69d0*/  LOP3.LUT R4, R4, 0x1, RZ, 0xc0, !PT ;  /* 0x0000000104047812 */ /* 0x000fe800078ec0ff */
[----:B------:R-:W-:Y:S11]  /*69e0*/  ISETP.NE.U32.AND P1, PT, R4, 0x1, PT ;  /* 0x000000010400780c */ /* 0x000ff60003f25070 */
[----:B------:R-:W-:Y:S02]  /*69f0*/  @!UPT UIADD3 URZ, UPT, UPT, URZ, URZ, URZ ;  /* 0x000000fffffff290 */ /* 0x000fe4000fffe0ff */
[----:B------:R-:W-:Y:S01]  /*6a00*/  @P1 VIADD R4, R140, 0x410 ;  /* 0x000004108c041836 */ /* 0x000fe20000000000 */
[----:B------:R-:W-:Y:S11]  /*6a10*/  @P1 PLOP3.LUT P0, PT, P5, PT, PT, 0x80, 0x8 ;  /* 0x000000000008181c */ /* 0x000ff60002f0f070 */
[----:B------:R-:W-:Y:S02]  /*6a20*/  @!UPT UIADD3 URZ, UPT, UPT, URZ, URZ, URZ ;  /* 0x000000fffffff290 */ /* 0x000fe4000fffe0ff */
[----:B------:R-:W-:Y:S01]  /*6a30*/  @P0 VIADD R4, R143, 0xfffffff0 ;  /* 0xfffffff08f040836 */ /* 0x000fe20000000000 */
[----:B------:R-:W-:Y:S05]  /*6a40*/  @!P3 BRA `(.L_x_120) ;  /* 0x00000000000cb947 */ /* 0x000fea0003800000 */
[----:B------:R-:W-:Y:S04]  /*6a50*/  SHF.L.U32 R3, R3, 0x1f, RZ ;  /* 0x0000001f03037819 */ /* 0x000fe800000006ff */
[----:B------:R-:W1:Y:S02]  /*6a60*/  SYNCS.PHASECHK.TRANS64.TRYWAIT P3, [R2+URZ+0x240], R3 ;  /* 0x00024003020075a7 */ /* 0x000e6400080611ff */
[----:B-1----:R-:W-:Y:S05]  /*6a70*/  @!P3 BRA `(.L_x_121) ;  /* 0x0000002800dcb947 */ /* 0x002fea0003800000 */
.L_x_120:
[----:B------:R-:W-:Y:S05]  /*6a80*/  BSYNC B0 ;  /* 0x0000000000007941 */ /* 0x000fea0003800000 */
.L_x_119:
[----:B------:R2:W2:Y:S01]  /*6a90*/  @P1 LDS.128 R76, [R4] ;  /* 0x00000000044c1984 */ /* 0x0004a20000000c00 */
[----:B------:R-:W-:Y:S02]  /*6aa0*/  CS2R R18, SRZ ;  /* 0x0000000000127805 */ /* 0x000fe4000001ff00 */
[----:B------:R-:W-:Y:S01]  /*6ab0*/  CS2R R16, SRZ ;  /* 0x0000000000107805 */ /* 0x000fe2000001ff00 */
[----:B------:R-:W-:Y:S01]  /*6ac0*/  IMAD.MOV.U32 R111, RZ, RZ, RZ ;  /* 0x000000ffff6f7224 */ /* 0x000fe200078e00ff */
[----:B------:R-:W-:Y:S02]  /*6ad0*/  CS2R R108, SRZ ;  /* 0x00000000006c7805 */ /* 0x000fe4000001ff00 */
[----:B------:R-:W-:Y:S02]  /*6ae0*/  CS2R R74, SRZ ;  /* 0x00000000004a7805 */ /* 0x000fe4000001ff00 */
[----:B------:R-:W-:Y:S02]  /*6af0*/  CS2R R72, SRZ ;  /* 0x0000000000487805 */ /* 0x000fe4000001ff00 */
[----:B------:R-:W-:Y:S02]  /*6b00*/  CS2R R86, SRZ ;  /* 0x0000000000567805 */ /* 0x000fe4000001ff00 */
[----:B------:R-:W-:Y:S02]  /*6b10*/  CS2R R84, SRZ ;  /* 0x0000000000547805 */ /* 0x000fe4000001ff00 */
[----:B------:R-:W-:Y:S02]  /*6b20*/  CS2R R102, SRZ ;  /* 0x0000000000667805 */ /* 0x000fe4000001ff00 */
[----:B------:R-:W-:Y:S01]  /*6b30*/  CS2R R100, SRZ ;  /* 0x0000000000647805 */ /* 0x000fe2000001ff00 */
[C---:B-1----:R-:W-:Y:S01]  /*6b40*/  @P1 VIADD R3, R140.reuse, 0x1410 ;  /* 0x000014108c031836 */ /* 0x042fe20000000000 */
[----:B------:R1:W1:Y:S01]  /*6b50*/  @P1 LDS.128 R72, [R140+0x400] ;  /* 0x000400008c481984 */ /* 0x0002620000000c00 */
[----:B------:R-:W-:Y:S02]  /*6b60*/  @P1 VIADD R2, R140, 0x2410 ;  /* 0x000024108c021836 */ /* 0x000fe40000000000 */
[C---:B------:R-:W-:Y:S01]  /*6b70*/  @P0 VIADD R3, R143.reuse, 0xff0 ;  /* 0x00000ff08f030836 */ /* 0x040fe20000000000 */
[----:B------:R1:W1:Y:S01]  /*6b80*/  @P1 LDS.128 R84, [R140+0x1400] ;  /* 0x001400008c541984 */ /* 0x0002620000000c00 */
[----:B------:R-:W-:Y:S03]  /*6b90*/  @P0 VIADD R2, R143, 0x1ff0 ;  /* 0x00001ff08f020836 */ /* 0x000fe60000000000 */
[----:B------:R1:W1:Y:S04]  /*6ba0*/  @P1 LDS.128 R16, [R3] ;  /* 0x0000000003101984 */ /* 0x0002680000000c00 */
[----:B------:R1:W1:Y:S04]  /*6bb0*/  @P1 LDS.128 R108, [R2] ;  /* 0x00000000026c1984 */ /* 0x0002680000000c00 */
[----:B------:R1:W1:Y:S02]  /*6bc0*/  @P1 LDS.128 R100, [R140+0x2400] ;  /* 0x002400008c641984 */ /* 0x0002640000000c00 */
.L_x_118:
[----:B------:R-:W-:Y:S05]  /*6bd0*/  BSYNC B1 ;  /* 0x0000000000017941 */ /* 0x000fea0003800000 */
.L_x_117:
[----:B-1----:R-:W-:Y:S05]  /*6be0*/  IMAD R2, R66, 0x30, R22 ;  /* 0x0000003042027824 */ /* 0x002fea00078e0216 */
[----:B------:R-:W-:Y:S04]  /*6bf0*/  SHF.R.U32.HI R3, RZ, 0x15, R2 ;  /* 0x00000015ff037819 */ /* 0x000fe80000011602 */
[----:B------:R-:W-:Y:S01]  /*6c00*/  LOP3.LUT P0, RZ, R3, 0x3, R131, 0x48, !PT ;  /* 0x0000000303ff7812 */ /* 0x000fe20007804883 */
[----:B------:R-:W-:Y:S01]  /*6c10*/  @!UPT UIADD3 URZ, UPT, UPT, URZ, URZ, URZ ;  /* 0x000000fffffff290 */ /* 0x000fe2000fffe0ff */
[----:B----4-:R-:W-:Y:S11]  /*6c20*/  @P2 BRA `(.L_x_122) ;  /* 0x0000000000082947 */ /* 0x010ff60003800000 */
[----:B------:R-:W1:Y:S02]  /*6c30*/  SYNCS.PHASECHK.TRANS64.TRYWAIT P1, [R23+URZ+0x290], R0 ;  /* 0x00029000170075a7 */ /* 0x000e6400080211ff */
[----:B-1----:R-:W-:Y:S05]  /*6c40*/  @!P1 BRA `(.L_x_123) ;  /* 0x00000028007c9947 */ /* 0x002fea0003800000 */
.L_x_122:
[----:B------:R-:W-:Y:S05]  /*6c50*/  @!P0 BRA `(.L_x_124) ;  /* 0x0000000000408947 */ /* 0x000fea0003800000 */
[----:B------:R-:W4:Y:S01]  /*6c60*/  LDCU.64 UR8, c[0x4][0x70] ;  /* 0x01000e00ff0877ac */ /* 0x000f220008000a00 */
[----:B------:R-:W-:Y:S01]  /*6c70*/  MOV R15, 0x0 ;  /* 0x00000000000f7802 */ /* 0x000fe20000000f00 */
[----:B------:R-:W-:Y:S02]  /*6c80*/  HFMA2 R12, -RZ, RZ, 0, 5.9604644775390625e-08 ;  /* 0x00000001ff0c7431 */ /* 0x000fe400000001ff */
[----:B------:R-:W-:Y:S02]  /*6c90*/  IMAD.MOV.U32 R8, RZ, RZ, 0x192 ;  /* 0x00000192ff087424 */ /* 0x000fe400078e00ff */
[----:B------:R-:W-:Y:S01]  /*6ca0*/  IMAD.MOV.U32 R13, RZ, RZ, RZ ;  /* 0x000000ffff0d7224 */ /* 0x000fe200078e00ff */
[----:B------:R-:W5:Y:S01]  /*6cb0*/  LDCU.64 UR6, c[0x4][0x78] ;  /* 0x01000f00ff0677ac */ /* 0x000f620008000a00 */
[----:B------:R-:W1:Y:S01]  /*6cc0*/  LDC.64 R14, c[0x4][R15] ;  /* 0x010000000f0e7b82 */ /* 0x000e620000000a00 */
[----:B------:R-:W3:Y:S01]  /*6cd0*/  LDCU.64 UR4, c[0x4][0x10] ;  /* 0x01000200ff0477ac */ /* 0x000ee20008000a00 */
[----:B----4-:R-:W-:Y:S01]  /*6ce0*/  MOV R5, UR9 ;  /* 0x0000000900057c02 */ /* 0x010fe20008000f00 */
[----:B--2---:R-:W-:Y:S01]  /*6cf0*/  IMAD.U32 R4, RZ, RZ, UR8 ;  /* 0x00000008ff047e24 */ /* 0x004fe2000f8e00ff */
[----:B-----5:R-:W-:Y:S01]  /*6d00*/  MOV R7, UR7 ;  /* 0x0000000700077c02 */ /* 0x020fe20008000f00 */
[----:B------:R-:W-:Y:S01]  /*6d10*/  IMAD.U32 R6, RZ, RZ, UR6 ;  /* 0x00000006ff067e24 */ /* 0x000fe2000f8e00ff */
[----:B---3--:R-:W-:Y:S01]  /*6d20*/  MOV R11, UR5 ;  /* 0x00000005000b7c02 */ /* 0x008fe20008000f00 */
[----:B------:R-:W-:Y:S02]  /*6d30*/  IMAD.U32 R10, RZ, RZ, UR4 ;  /* 0x00000004ff0a7e24 */ /* 0x000fe4000f8e00ff */
[----:B------:R-:W-:Y:S07]  /*6d40*/  LEPC R20, `(.L_x_124) ;  /* 0x000000001014794e */ /* 0x000fee0000000000 */
[----:B-1----:R-:W-:Y:S05]  /*6d50*/  CALL.ABS.NOINC R14 ;  /* 0x000000000e007343 */ /* 0x002fea0003c00000 */
.L_x_124:
[----:B------:R-:W-:Y:S05]  /*6d60*/  WARPSYNC.ALL ;  /* 0x0000000000007948 */ /* 0x000fea0003800000 */
[C---:B------:R-:W-:Y:S01]  /*6d70*/  R2UR UR4, R2.reuse ;  /* 0x00000000020472ca */ /* 0x040fe200000e0000 */
[----:B-1----:R-:W-:Y:S05]  /*6d80*/  VIADD R0, R2, 0x10 ;  /* 0x0000001002007836 */ /* 0x002fea0000000000 */
[----:B------:R-:W-:Y:S04]  /*6d90*/  SHF.R.U32.HI R0, RZ, 0x15, R0 ;  /* 0x00000015ff007819 */ /* 0x000fe80000011600 */
[----:B------:R-:W-:Y:S03]  /*6da0*/  LOP3.LUT P0, RZ, R0, 0x3, R131, 0x48, !PT ;  /* 0x0000000300ff7812 */ /* 0x000fe60007804883 */
[----:B------:R-:W1:Y:S10]  /*6db0*/  LDTM.x16 R40, tmem[UR4] ;  /* 0x00000004002879ee */ /* 0x000e740008240000 */
[----:B-1----:R-:W-:Y:S05]  /*6dc0*/  @!P0 BRA `(.L_x_125) ;  /* 0x0000000000408947 */ /* 0x002fea0003800000 */
[----:B------:R-:W1:Y:S01]  /*6dd0*/  LDCU.64 UR8, c[0x4][0x70] ;  /* 0x01000e00ff0877ac */ /* 0x000e620008000a00 */
[----:B------:R-:W-:Y:S01]  /*6de0*/  MOV R15, 0x0 ;  /* 0x00000000000f7802 */ /* 0x000fe20000000f00 */
[----:B------:R-:W-:Y:S02]  /*6df0*/  HFMA2 R12, -RZ, RZ, 0, 5.9604644775390625e-08 ;  /* 0x00000001ff0c7431 */ /* 0x000fe400000001ff */
[----:B------:R-:W-:Y:S02]  /*6e00*/  IMAD.MOV.U32 R8, RZ, RZ, 0x192 ;  /* 0x00000192ff087424 */ /* 0x000fe400078e00ff */
[----:B------:R-:W-:Y:S01]  /*6e10*/  IMAD.MOV.U32 R13, RZ, RZ, RZ ;  /* 0x000000ffff0d7224 */ /* 0x000fe200078e00ff */
[----:B------:R-:W4:Y:S01]  /*6e20*/  LDCU.64 UR6, c[0x4][0x78] ;  /* 0x01000f00ff0677ac */ /* 0x000f220008000a00 */
[----:B------:R-:W3:Y:S01]  /*6e30*/  LDC.64 R14, c[0x4][R15] ;  /* 0x010000000f0e7b82 */ /* 0x000ee20000000a00 */
[----:B------:R-:W5:Y:S01]  /*6e40*/  LDCU.64 UR4, c[0x4][0x10] ;  /* 0x01000200ff0477ac */ /* 0x000f620008000a00 */
[----:B-1----:R-:W-:Y:S01]  /*6e50*/  MOV R5, UR9 ;  /* 0x0000000900057c02 */ /* 0x002fe20008000f00 */
[----:B--2---:R-:W-:Y:S01]  /*6e60*/  IMAD.U32 R4, RZ, RZ, UR8 ;  /* 0x00000008ff047e24 */ /* 0x004fe2000f8e00ff */
[----:B----4-:R-:W-:Y:S01]  /*6e70*/  MOV R7, UR7 ;  /* 0x0000000700077c02 */ /* 0x010fe20008000f00 */
[----:B------:R-:W-:Y:S01]  /*6e80*/  IMAD.U32 R6, RZ, RZ, UR6 ;  /* 0x00000006ff067e24 */ /* 0x000fe2000f8e00ff */
[----:B-----5:R-:W-:Y:S01]  /*6e90*/  MOV R11, UR5 ;  /* 0x00000005000b7c02 */ /* 0x020fe20008000f00 */
[----:B------:R-:W-:Y:S02]  /*6ea0*/  IMAD.U32 R10, RZ, RZ, UR4 ;  /* 0x00000004ff0a7e24 */ /* 0x000fe4000f8e00ff */
[----:B------:R-:W-:Y:S07]  /*6eb0*/  LEPC R20, `(.L_x_125) ;  /* 0x000000001014794e */ /* 0x000fee0000000000 */
[----:B---3--:R-:W-:Y:S05]  /*6ec0*/  CALL.ABS.NOINC R14 ;  /* 0x000000000e007343 */ /* 0x008fea0003c00000 */
.L_x_125:
[----:B------:R-:W-:Y:S05]  /*6ed0*/  WARPSYNC.ALL ;  /* 0x0000000000007948 */ /* 0x000fea0003800000 */
[C---:B------:R-:W-:Y:S01]  /*6ee0*/  R2UR UR4, R2.reuse ;  /* 0x00000000020472ca */ /* 0x040fe200000e0000 */
[----:B------:R-:W-:Y:S05]  /*6ef0*/  VIADD R0, R2, 0x20 ;  /* 0x0000002002007836 */ /* 0x000fea0000000000 */
[----:B------:R-:W-:Y:S04]  /*6f00*/  SHF.R.U32.HI R0, RZ, 0x15, R0 ;  /* 0x00000015ff007819 */ /* 0x000fe80000011600 */
[----:B------:R-:W-:Y:S03]  /*6f10*/  LOP3.LUT P0, RZ, R0, 0x3, R131, 0x48, !PT ;  /* 0x0000000300ff7812 */ /* 0x000fe60007804883 */
[----:B------:R-:W1:Y:S10]  /*6f20*/  LDTM.x16 R24, tmem[UR4+0x10] ;  /* 0x00001004001879ee */ /* 0x000e740008240000 */
        /* <DEDUP_REMOVED lines=17> */
.L_x_126:
[----:B------:R-:W-:Y:S01]  /*7040*/  ISETP.NE.AND P0, PT, R138, RZ, PT ;  /* 0x000000ff8a00720c */ /* 0x000fe20003f05270 */
[----:B------:R-:W-:Y:S05]  /*7050*/  WARPSYNC.ALL ;  /* 0x0000000000007948 */ /* 0x000fea0003800000 */
[----:B------:R-:W-:Y:S01]  /*7060*/  R2UR UR4, R2 ;  /* 0x00000000020472ca */ /* 0x000fe200000e0000 */
[--C-:B------:R-:W-:Y:S01]  /*7070*/  HADD2.F32 R88, -RZ, R17.reuse.H0_H0 ;  /* 0x20000011ff587230 */ /* 0x100fe20000004100 */
[----:B------:R-:W-:Y:S01]  /*7080*/  R2UR UR5, R23 ;  /* 0x00000000170572ca */ /* 0x000fe200000e0000 */
[----:B------:R-:W-:Y:S01]  /*7090*/  HADD2.F32 R89, -RZ, R17.H1_H1 ;  /* 0x30000011ff597230 */ /* 0x000fe20000004100 */
[----:B------:R-:W-:Y:S01]  /*70a0*/  ISETP.NE.AND P6, PT, R132, RZ, PT ;  /* 0x000000ff8400720c */ /* 0x000fe20003fc5270 */
[--C-:B------:R-:W-:Y:S01]  /*70b0*/  HADD2.F32 R90, -RZ, R18.reuse.H0_H0 ;  /* 0x20000012ff5a7230 */ /* 0x100fe20000004100 */
[----:B------:R-:W-:Y:S01]  /*70c0*/  IADD3 R144, PT, PT, R140, 0x410, RZ ;  /* 0x000004108c907810 */ /* 0x000fe20007ffe0ff */
[----:B------:R-:W-:Y:S02]  /*70d0*/  HADD2.F32 R91, -RZ, R18.H1_H1 ;  /* 0x30000012ff5b7230 */ /* 0x000fe40000004100 */
[C---:B---3--:R-:W-:Y:S01]  /*70e0*/  FMUL R0, R65.reuse, R40 ;  /* 0x0000002841007220 */ /* 0x048fe20000400000 */
[--C-:B------:R-:W-:Y:S02]  /*70f0*/  HADD2.F32 R92, -RZ, R19.reuse.H0_H0 ;  /* 0x20000013ff5c7230 */ /* 0x100fe40000004100 */
[C---:B------:R-:W-:Y:S01]  /*7100*/  FMUL R2, R65.reuse, R41 ;  /* 0x0000002941027220 */ /* 0x040fe20000400000 */
[----:B------:R-:W-:Y:S02]  /*7110*/  HADD2.F32 R68, -RZ, R72.H0_H0 ;  /* 0x20000048ff447230 */ /* 0x000fe40000004100 */
[C---:B------:R-:W-:Y:S01]  /*7120*/  FMUL R3, R65.reuse, R42 ;  /* 0x0000002a41037220 */ /* 0x040fe20000400000 */
[----:B------:R-:W-:Y:S02]  /*7130*/  HADD2.F32 R93, -RZ, R19.H1_H1 ;  /* 0x30000013ff5d7230 */ /* 0x000fe40000004100 */
[----:B------:R-:W-:Y:S01]  /*7140*/  FMUL R20, R65, R43 ;  /* 0x0000002b41147220 */ /* 0x000fe20000400000 */
[--C-:B------:R-:W-:Y:S02]  /*7150*/  HADD2.F32 R82, -RZ, R86.reuse.H0_H0 ;  /* 0x20000056ff527230 */ /* 0x100fe40000004100 */
[----:B------:R-:W-:Y:S01]  /*7160*/  FFMA R0, R67, R68, R0 ;  /* 0x0000004443007223 */ /* 0x000fe20000000000 */
[----:B------:R-:W-:Y:S01]  /*7170*/  @P6 IADD3 R144, PT, PT, R143, -0x10, RZ ;  /* 0xfffffff08f906810 */ /* 0x000fe20007ffe0ff */
[----:B------:R-:W-:Y:S01]  /*7180*/  HADD2.F32 R83, -RZ, R86.H1_H1 ;  /* 0x30000056ff537230 */ /* 0x000fe20000004100 */
[----:B------:R-:W-:Y:S01]  /*7190*/  UIADD3 UR5, UPT, UPT, UR5, 0x2b0, URZ ;  /* 0x000002b005057890 */ /* 0x000fe2000fffe0ff */
[----:B------:R-:W-:Y:S02]  /*71a0*/  HADD2.F32 R86, -RZ, R16.H0_H0 ;  /* 0x20000010ff567230 */ /* 0x000fe40000004100 */
[C---:B------:R-:W-:Y:S01]  /*71b0*/  FMUL R21, R65.reuse, R44 ;  /* 0x0000002c41157220 */ /* 0x040fe20000400000 */
[----:B------:R-:W-:Y:S01]  /*71c0*/  HADD2.F32 R69, -RZ, R72.H1_H1 ;  /* 0x30000048ff457230 */ /* 0x000fe20000004100 */
[----:B------:R-:W-:Y:S01]  /*71d0*/  UPRMT UR5, UR38, 0x654, UR5 ;  /* 0x0000065426057896 */ /* 0x000fe20008000005 */
[--C-:B------:R-:W-:Y:S02]  /*71e0*/  HADD2.F32 R70, -RZ, R73.reuse.H0_H0 ;  /* 0x20000049ff467230 */ /* 0x100fe40000004100 */
[----:B------:R-:W-:Y:S01]  /*71f0*/  FMUL R23, R65, R45 ;  /* 0x0000002d41177220 */ /* 0x000fe20000400000 */
[----:B------:R-:W-:Y:S02]  /*7200*/  HADD2.F32 R71, -RZ, R73.H1_H1 ;  /* 0x30000049ff477230 */ /* 0x000fe40000004100 */
[----:B------:R-:W-:Y:S01]  /*7210*/  FFMA R2, R67, R69, R2 ;  /* 0x0000004543027223 */ /* 0x000fe20000000002 */
[----:B------:R-:W-:Y:S01]  /*7220*/  FMUL R40, R65, R46 ;  /* 0x0000002e41287220 */ /* 0x000fe20000400000 */
[----:B------:R-:W-:Y:S01]  /*7230*/  FFMA R3, R67, R70, R3 ;  /* 0x0000004643037223 */ /* 0x000fe20000000003 */
[----:B------:R-:W-:Y:S01]  /*7240*/  FMUL R41, R65, R47 ;  /* 0x0000002f41297220 */ /* 0x000fe20000400000 */
[----:B------:R-:W-:Y:S01]  /*7250*/  FFMA R20, R67, R71, R20 ;  /* 0x0000004743147223 */ /* 0x000fe20000000014 */
[----:B------:R-:W-:Y:S01]  /*7260*/  F2FP.F16.F32.PACK_AB R68, R2, R0 ;  /* 0x000000000244723e */ /* 0x000fe200000000ff */
[C---:B------:R-:W-:Y:S01]  /*7270*/  FMUL R42, R65.reuse, R48 ;  /* 0x00000030412a7220 */ /* 0x040fe20000400000 */
[C---:B------:R-:W-:Y:S01]  /*7280*/  FMUL R43, R65.reuse, R49 ;  /* 0x00000031412b7220 */ /* 0x040fe20000400000 */
[C---:B------:R-:W-:Y:S01]  /*7290*/  FMUL R44, R65.reuse, R50 ;  /* 0x00000032412c7220 */ /* 0x040fe20000400000 */
[----:B------:R-:W-:Y:S01]  /*72a0*/  F2FP.F16.F32.PACK_AB R69, R20, R3 ;  /* 0x000000031445723e */ /* 0x000fe200000000ff */
[C---:B------:R-:W-:Y:S01]  /*72b0*/  FMUL R45, R65.reuse, R51 ;  /* 0x00000033412d7220 */ /* 0x040fe20000400000 */
[C---:B------:R-:W-:Y:S01]  /*72c0*/  FMUL R46, R65.reuse, R52 ;  /* 0x00000034412e7220 */ /* 0x040fe20000400000 */
[C---:B------:R-:W-:Y:S01]  /*72d0*/  FMUL R47, R65.reuse, R53 ;  /* 0x00000035412f7220 */ /* 0x040fe20000400000 */
[C---:B------:R-:W-:Y:S01]  /*72e0*/  FMUL R48, R65.reuse, R54 ;  /* 0x0000003641307220 */ /* 0x040fe20000400000 */
[C---:B------:R-:W-:Y:S01]  /*72f0*/  FMUL R49, R65.reuse, R55 ;  /* 0x0000003741317220 */ /* 0x040fe20000400000 */
[--C-:B--2---:R-:W-:Y:S02]  /*7300*/  HADD2.F32 R50, -RZ, R76.reuse.H0_H0 ;  /* 0x2000004cff327230 */ /* 0x104fe40000004100 */
[C---:B------:R-:W-:Y:S01]  /*7310*/  FMUL R24, R65.reuse, R24 ;  /* 0x0000001841187220 */ /* 0x040fe20000400000 */
[----:B------:R-:W-:Y:S02]  /*7320*/  HADD2.F32 R51, -RZ, R76.H1_H1 ;  /* 0x3000004cff337230 */ /* 0x000fe40000004100 */
[C---:B------:R-:W-:Y:S01]  /*7330*/  FMUL R25, R65.reuse, R25 ;  /* 0x0000001941197220 */ /* 0x040fe20000400000 */
[--C-:B------:R-:W-:Y:S02]  /*7340*/  HADD2.F32 R52, -RZ, R77.reuse.H0_H0 ;  /* 0x2000004dff347230 */ /* 0x100fe40000004100 */
        /* <DEDUP_REMOVED lines=11> */
[----:B------:R-:W-:Y:S02]  /*7400*/  HADD2.F32 R72, -RZ, R74.H0_H0 ;  /* 0x2000004aff487230 */ /* 0x000fe40000004100 */
[C---:B------:R-:W-:Y:S01]  /*7410*/  FMUL R32, R65.reuse, R32 ;  /* 0x0000002041207220 */ /* 0x040fe20000400000 */
[--C-:B------:R-:W-:Y:S02]  /*7420*/  HADD2.F32 R78, -RZ, R84.reuse.H0_H0 ;  /* 0x20000054ff4e7230 */ /* 0x100fe40000004100 */
[----:B------:R-:W-:Y:S01]  /*7430*/  FMUL R33, R65, R33 ;  /* 0x0000002141217220 */ /* 0x000fe20000400000 */
[----:B------:R-:W-:Y:S02]  /*7440*/  HADD2.F32 R79, -RZ, R84.H1_H1 ;  /* 0x30000054ff4f7230 */ /* 0x000fe40000004100 */
[----:B------:R-:W-:Y:S01]  /*7450*/  FFMA R21, R67, R72, R21 ;  /* 0x0000004843157223 */ /* 0x000fe20000000015 */
[--C-:B------:R-:W-:Y:S02]  /*7460*/  HADD2.F32 R80, -RZ, R85.reuse.H0_H0 ;  /* 0x20000055ff507230 */ /* 0x100fe40000004100 */
[C---:B------:R-:W-:Y:S01]  /*7470*/  FMUL R34, R65.reuse, R34 ;  /* 0x0000002241227220 */ /* 0x040fe20000400000 */
[----:B------:R-:W-:Y:S02]  /*7480*/  HADD2.F32 R81, -RZ, R85.H1_H1 ;  /* 0x30000055ff517230 */ /* 0x000fe40000004100 */
[C---:B------:R-:W-:Y:S01]  /*7490*/  FMUL R35, R65.reuse, R35 ;  /* 0x0000002341237220 */ /* 0x040fe20000400000 */
[----:B------:R-:W-:Y:S02]  /*74a0*/  HADD2.F32 R73, -RZ, R74.H1_H1 ;  /* 0x3000004aff497230 */ /* 0x000fe40000004100 */
        /* <DEDUP_REMOVED lines=8> */
[----:B------:R-:W-:Y:S01]  /*7530*/  FMUL R39, R65, R39 ;  /* 0x0000002741277220 */ /* 0x000fe20000400000 */
[----:B------:R-:W-:Y:S01]  /*7540*/  HADD2.F32 R75, -RZ, R75.H1_H1 ;  /* 0x3000004bff4b7230 */ /* 0x000fe20000004100 */
[----:B------:R-:W1:Y:S01]  /*7550*/  LDTM.x16 R4, tmem[UR4+0x20] ;  /* 0x00002004000479ee */ /* 0x000e620008240000 */
[----:B------:R-:W-:Y:S01]  /*7560*/  FFMA R40, R67, R74, R40 ;  /* 0x0000004a43287223 */ /* 0x000fe20000000028 */
[----:B------:R-:W-:Y:S01]  /*7570*/  F2FP.F16.F32.PACK_AB R70, R23, R21 ;  /* 0x000000151746723e */ /* 0x000fe200000000ff */
[----:B------:R-:W-:Y:S01]  /*7580*/  NOP ;  /* 0x0000000000007918 */ /* 0x000fe20000000000 */
[C---:B------:R-:W-:Y:S01]  /*7590*/  FFMA R41, R67.reuse, R75, R41 ;  /* 0x0000004b43297223 */ /* 0x040fe20000000029 */
[C---:B------:R-:W-:Y:S01]  /*75a0*/  FFMA R42, R67.reuse, R50, R42 ;  /* 0x00000032432a7223 */ /* 0x040fe2000000002a */
[C---:B------:R-:W-:Y:S01]  /*75b0*/  FFMA R43, R67.reuse, R51, R43 ;  /* 0x00000033432b7223 */ /* 0x040fe2000000002b */
[C---:B------:R-:W-:Y:S01]  /*75c0*/  FFMA R44, R67.reuse, R52, R44 ;  /* 0x00000034432c7223 */ /* 0x040fe2000000002c */
[----:B------:R-:W-:Y:S01]  /*75d0*/  FFMA R45, R67, R53, R45 ;  /* 0x00000035432d7223 */ /* 0x000fe2000000002d */
[----:B------:R-:W-:Y:S01]  /*75e0*/  F2FP.F16.F32.PACK_AB R71, R41, R40 ;  /* 0x000000282947723e */ /* 0x000fe200000000ff */
[C---:B------:R-:W-:Y:S01]  /*75f0*/  FFMA R46, R67.reuse, R54, R46 ;  /* 0x00000036432e7223 */ /* 0x040fe2000000002e */
[C---:B------:R-:W-:Y:S01]  /*7600*/  FFMA R47, R67.reuse, R55, R47 ;  /* 0x00000037432f7223 */ /* 0x040fe2000000002f */
[C---:B------:R-:W-:Y:S01]  /*7610*/  FFMA R48, R67.reuse, R76, R48 ;  /* 0x0000004c43307223 */ /* 0x040fe20000000030 */
[C---:B------:R-:W-:Y:S01]  /*7620*/  FFMA R49, R67.reuse, R77, R49 ;  /* 0x0000004d43317223 */ /* 0x040fe20000000031 */
[C---:B------:R-:W-:Y:S01]  /*7630*/  FFMA R24, R67.reuse, R78, R24 ;  /* 0x0000004e43187223 */ /* 0x040fe20000000018 */
[----:B-1----:R-:W-:Y:S01]  /*7640*/  SYNCS.ARRIVE.TRANS64.RED.A1T0 RZ, [UR5], RZ ;  /* 0x000000ffffff79a7 */ /* 0x002fe20008100405 */
[----:B------:R1:W-:Y:S01]  /*7650*/  STS.128 [R140+0x400], R68 ;  /* 0x000400448c007388 */ /* 0x0003e20000000c00 */
[C---:B------:R-:W-:Y:S01]  /*7660*/  FFMA R25, R67.reuse, R79, R25 ;  /* 0x0000004f43197223 */ /* 0x040fe20000000019 */
[----:B------:R-:W-:Y:S01]  /*7670*/  FFMA R26, R67, R80, R26 ;  /* 0x00000050431a7223 */ /* 0x000fe2000000001a */
[----:B------:R-:W-:Y:S01]  /*7680*/  F2FP.F16.F32.PACK_AB R40, R43, R42 ;  /* 0x0000002a2b28723e */ /* 0x000fe200000000ff */
[----:B------:R-:W-:Y:S01]  /*7690*/  FFMA R27, R67, R81, R27 ;  /* 0x00000051431b7223 */ /* 0x000fe2000000001b */
[----:B------:R-:W-:Y:S01]  /*76a0*/  F2FP.F16.F32.PACK_AB R41, R45, R44 ;  /* 0x0000002c2d29723e */ /* 0x000fe200000000ff */
[----:B------:R-:W-:Y:S01]  /*76b0*/  FFMA R28, R67, R82, R28 ;  /* 0x00000052431c7223 */ /* 0x000fe2000000001c */
[----:B------:R-:W-:Y:S01]  /*76c0*/  F2FP.F16.F32.PACK_AB R42, R47, R46 ;  /* 0x0000002e2f2a723e */ /* 0x000fe200000000ff */
[----:B------:R-:W-:Y:S01]  /*76d0*/  FFMA R29, R67, R83, R29 ;  /* 0x00000053431d7223 */ /* 0x000fe2000000001d */
[----:B------:R-:W-:Y:S01]  /*76e0*/  F2FP.F16.F32.PACK_AB R43, R49, R48 ;  /* 0x00000030312b723e */ /* 0x000fe200000000ff */
[C---:B------:R-:W-:Y:S01]  /*76f0*/  FFMA R30, R67.reuse, R84, R30 ;  /* 0x00000054431e7223 */ /* 0x040fe2000000001e */
[C---:B------:R-:W-:Y:S01]  /*7700*/  FFMA R31, R67.reuse, R85, R31 ;  /* 0x00000055431f7223 */ /* 0x040fe2000000001f */
[----:B------:R-:W-:Y:S01]  /*7710*/  FFMA R32, R67, R86, R32 ;  /* 0x0000005643207223 */ /* 0x000fe20000000020 */
[----:B------:R-:W-:Y:S01]  /*7720*/  F2FP.F16.F32.PACK_AB R24, R25, R24 ;  /* 0x000000181918723e */ /* 0x000fe200000000ff */
[----:B------:R1:W-:Y:S01]  /*7730*/  STS.128 [R144], R40 ;  /* 0x0000002890007388 */ /* 0x0003e20000000c00 */
[C---:B------:R-:W-:Y:S01]  /*7740*/  FFMA R33, R67.reuse, R87, R33 ;  /* 0x0000005743217223 */ /* 0x040fe20000000021 */
[----:B------:R-:W-:Y:S01]  /*7750*/  FFMA R34, R67, R88, R34 ;  /* 0x0000005843227223 */ /* 0x000fe20000000022 */
[----:B------:R-:W-:Y:S01]  /*7760*/  F2FP.F16.F32.PACK_AB R25, R27, R26 ;  /* 0x0000001a1b19723e */ /* 0x000fe200000000ff */
[----:B------:R-:W-:Y:S01]  /*7770*/  FFMA R35, R67, R89, R35 ;  /* 0x0000005943237223 */ /* 0x000fe20000000023 */
[--C-:B------:R-:W-:Y:S01]  /*7780*/  HADD2.F32 R94, -RZ, R100.reuse.H0_H0 ;  /* 0x20000064ff5e7230 */ /* 0x100fe20000004100 */
[----:B------:R-:W-:Y:S01]  /*7790*/  F2FP.F16.F32.PACK_AB R26, R29, R28 ;  /* 0x0000001c1d1a723e */ /* 0x000fe200000000ff */
[----:B------:R-:W-:Y:S01]  /*77a0*/  FFMA R36, R67, R90, R36 ;  /* 0x0000005a43247223 */ /* 0x000fe20000000024 */
[----:B------:R-:W-:Y:S01]  /*77b0*/  F2FP.F16.F32.PACK_AB R27, R31, R30 ;  /* 0x0000001e1f1b723e */ /* 0x000fe200000000ff */
[----:B------:R-:W-:Y:S02]  /*77c0*/  HADD2.F32 R95, -RZ, R100.H1_H1 ;  /* 0x30000064ff5f7230 */ /* 0x000fe40000004100 */
[----:B------:R-:W-:Y:S01]  /*77d0*/  FMUL R4, R65, R4 ;  /* 0x0000000441047220 */ /* 0x000fe20000400000 */
[----:B------:R-:W-:Y:S01]  /*77e0*/  FFMA R37, R67, R91, R37 ;  /* 0x0000005b43257223 */ /* 0x000fe20000000025 */
[--C-:B------:R-:W-:Y:S01]  /*77f0*/  HADD2.F32 R96, -RZ, R101.reuse.H0_H0 ;  /* 0x20000065ff607230 */ /* 0x100fe20000004100 */
[----:B------:R1:W-:Y:S01]  /*7800*/  STS.128 [R140+0x1400], R24 ;  /* 0x001400188c007388 */ /* 0x0003e20000000c00 */
[----:B------:R-:W-:Y:S01]  /*7810*/  FMUL R5, R65, R5 ;  /* 0x0000000541057220 */ /* 0x000fe20000400000 */
[----:B------:R-:W-:Y:S01]  /*7820*/  FFMA R38, R67, R92, R38 ;  /* 0x0000005c43267223 */ /* 0x000fe20000000026 */
[----:B------:R-:W-:Y:S02]  /*7830*/  HADD2.F32 R97, -RZ, R101.H1_H1 ;  /* 0x30000065ff617230 */ /* 0x000fe40000004100 */
[----:B------:R-:W-:Y:S01]  /*7840*/  FMUL R6, R65, R6 ;  /* 0x0000000641067220 */ /* 0x000fe20000400000 */
[----:B------:R-:W-:Y:S01]  /*7850*/  FFMA R39, R67, R93, R39 ;  /* 0x0000005d43277223 */ /* 0x000fe20000000027 */
[--C-:B------:R-:W-:Y:S02]  /*7860*/  HADD2.F32 R98, -RZ, R102.reuse.H0_H0 ;  /* 0x20000066ff627230 */ /* 0x100fe40000004100 */
[----:B------:R-:W-:Y:S01]  /*7870*/  FMUL R7, R65, R7 ;  /* 0x0000000741077220 */ /* 0x000fe20000400000 */
[----:B------:R-:W-:Y:S01]  /*7880*/  FFMA R4, R67, R94, R4 ;  /* 0x0000005e43047223 */ /* 0x000fe20000000004 */
[----:B------:R-:W-:Y:S02]  /*7890*/  HADD2.F32 R99, -RZ, R102.H1_H1 ;  /* 0x30000066ff637230 */ /* 0x000fe40000004100 */
[----:B------:R-:W-:Y:S01]  /*78a0*/  FMUL R8, R65, R8 ;  /* 0x0000000841087220 */ /* 0x000fe20000400000 */
[--C-:B------:R-:W-:Y:S02]  /*78b0*/  HADD2.F32 R100, -RZ, R103.reuse.H0_H0 ;  /* 0x20000067ff647230 */ /* 0x100fe40000004100 */
[----:B------:R-:W-:Y:S01]  /*78c0*/  FFMA R5, R67, R95, R5 ;  /* 0x0000005f43057223 */ /* 0x000fe20000000005 */
[----:B------:R-:W-:Y:S02]  /*78d0*/  HADD2.F32 R101, -RZ, R103.H1_H1 ;  /* 0x30000067ff657230 */ /* 0x000fe40000004100 */
[----:B------:R-:W-:Y:S01]  /*78e0*/  FMUL R9, R65, R9 ;  /* 0x0000000941097220 */ /* 0x000fe20000400000 */
[--C-:B------:R-:W-:Y:S01]  /*78f0*/  HADD2.F32 R102, -RZ, R108.reuse.H0_H0 ;  /* 0x2000006cff667230 */ /* 0x100fe20000004100 */
[----:B------:R-:W-:Y:S01]  /*7900*/  F2FP.F16.F32.PACK_AB R32, R33, R32 ;  /* 0x000000202120723e */ /* 0x000fe200000000ff */
[----:B------:R-:W-:Y:S02]  /*7910*/  HADD2.F32 R103, -RZ, R108.H1_H1 ;  /* 0x3000006cff677230 */ /* 0x000fe40000004100 */
[----:B------:R-:W-:Y:S01]  /*7920*/  FFMA R6, R67, R96, R6 ;  /* 0x0000006043067223 */ /* 0x000fe20000000006 */
[--C-:B------:R-:W-:Y:S02]  /*7930*/  HADD2.F32 R104, -RZ, R109.reuse.H0_H0 ;  /* 0x2000006dff687230 */ /* 0x100fe40000004100 */
[----:B------:R-:W-:Y:S01]  /*7940*/  FMUL R10, R65, R10 ;  /* 0x0000000a410a7220 */ /* 0x000fe20000400000 */
[----:B------:R-:W-:Y:S01]  /*7950*/  HADD2.F32 R105, -RZ, R109.H1_H1 ;  /* 0x3000006dff697230 */ /* 0x000fe20000004100 */
[----:B------:R-:W-:Y:S01]  /*7960*/  F2FP.F16.F32.PACK_AB R33, R35, R34 ;  /* 0x000000222321723e */ /* 0x000fe200000000ff */
[--C-:B------:R-:W-:Y:S02]  /*7970*/  HADD2.F32 R108, -RZ, R111.reuse.H0_H0 ;  /* 0x2000006fff6c7230 */ /* 0x100fe40000004100 */
[----:B------:R-:W-:Y:S01]  /*7980*/  FFMA R7, R67, R97, R7 ;  /* 0x0000006143077223 */ /* 0x000fe20000000007 */
[----:B------:R-:W-:Y:S01]  /*7990*/  HADD2.F32 R109, -RZ, R111.H1_H1 ;  /* 0x3000006fff6d7230 */ /* 0x000fe20000004100 */
[C---:B------:R-:W-:Y:S01]  /*79a0*/  IADD3 R111, PT, PT, R140.reuse, 0x1410, RZ ;  /* 0x000014108c6f7810 */ /* 0x040fe20007ffe0ff */
[----:B------:R-:W-:Y:S01]  /*79b0*/  FMUL R11, R65, R11 ;  /* 0x0000000b410b7220 */ /* 0x000fe20000400000 */
[----:B------:R-:W-:Y:S01]  /*79c0*/  @P6 IADD3 R111, PT, PT, R143, 0xff0, RZ ;  /* 0x00000ff08f6f6810 */ /* 0x000fe20007ffe0ff */
[----:B------:R-:W-:Y:S01]  /*79d0*/  FFMA R8, R67, R98, R8 ;  /* 0x0000006243087223 */ /* 0x000fe20000000008 */
[----:B------:R-:W-:Y:S01]  /*79e0*/  F2FP.F16.F32.PACK_AB R34, R37, R36 ;  /* 0x000000242522723e */ /* 0x000fe200000000ff */
[----:B------:R-:W-:Y:S01]  /*79f0*/  FMUL R12, R65, R12 ;  /* 0x0000000c410c7220 */ /* 0x000fe20000400000 */
[----:B------:R-:W-:Y:S01]  /*7a00*/  F2FP.F16.F32.PACK_AB R35, R39, R38 ;  /* 0x000000262723723e */ /* 0x000fe200000000ff */
[----:B------:R-:W-:Y:S01]  /*7a10*/  FFMA R9, R67, R99, R9 ;  /* 0x0000006343097223 */ /* 0x000fe20000000009 */
[----:B------:R-:W-:Y:S01]  /*7a20*/  FMUL R13, R65, R13 ;  /* 0x0000000d410d7220 */ /* 0x000fe20000400000 */
[----:B------:R-:W-:Y:S01]  /*7a30*/  FFMA R10, R67, R100, R10 ;  /* 0x00000064430a7223 */ /* 0x000fe2000000000a */
[----:B------:R-:W-:Y:S01]  /*7a40*/  FMUL R14, R65, R14 ;  /* 0x0000000e410e7220 */ /* 0x000fe20000400000 */
[----:B------:R1:W-:Y:S01]  /*7a50*/  STS.128 [R111], R32 ;  /* 0x000000206f007388 */ /* 0x0003e20000000c00 */
[----:B------:R-:W-:Y:S01]  /*7a60*/  FFMA R11, R67, R101, R11 ;  /* 0x00000065430b7223 */ /* 0x000fe2000000000b */
[--C-:B------:R-:W-:Y:S02]  /*7a70*/  HADD2.F32 R106, -RZ, R110.reuse.H0_H0 ;  /* 0x2000006eff6a7230 */ /* 0x100fe40000004100 */
[----:B------:R-:W-:Y:S01]  /*7a80*/  FMUL R15, R65, R15 ;  /* 0x0000000f410f7220 */ /* 0x000fe20000400000 */
[----:B------:R-:W-:Y:S01]  /*7a90*/  FFMA R12, R67, R102, R12 ;  /* 0x00000066430c7223 */ /* 0x000fe2000000000c */
[----:B------:R-:W-:Y:S02]  /*7aa0*/  HADD2.F32 R107, -RZ, R110.H1_H1 ;  /* 0x3000006eff6b7230 */ /* 0x000fe40000004100 */
[----:B------:R-:W-:Y:S01]  /*7ab0*/  FMUL R16, R65, R16 ;  /* 0x0000001041107220 */ /* 0x000fe20000400000 */
[----:B------:R-:W-:Y:S01]  /*7ac0*/  FFMA R13, R67, R103, R13 ;  /* 0x00000067430d7223 */ /* 0x000fe2000000000d */
[----:B------:R-:W-:Y:S01]  /*7ad0*/  FMUL R17, R65, R17 ;  /* 0x0000001141117220 */ /* 0x000fe20000400000 */
[----:B------:R-:W-:Y:S01]  /*7ae0*/  F2FP.F16.F32.PACK_AB R4, R5, R4 ;  /* 0x000000040504723e */ /* 0x000fe200000000ff */
[----:B------:R-:W-:Y:S01]  /*7af0*/  FFMA R14, R67, R104, R14 ;  /* 0x00000068430e7223 */ /* 0x000fe2000000000e */
[----:B------:R-:W-:Y:S01]  /*7b00*/  FMUL R18, R65, R18 ;  /* 0x0000001241127220 */ /* 0x000fe20000400000 */
[----:B------:R-:W-:Y:S01]  /*7b10*/  F2FP.F16.F32.PACK_AB R5, R7, R6 ;  /* 0x000000060705723e */ /* 0x000fe200000000ff */
[----:B------:R-:W-:Y:S01]  /*7b20*/  FFMA R15, R67, R105, R15 ;  /* 0x00000069430f7223 */ /* 0x000fe2000000000f */
[----:B------:R-:W-:Y:S01]  /*7b30*/  FMUL R19, R65, R19 ;  /* 0x0000001341137220 */ /* 0x000fe20000400000 */
[----:B------:R-:W-:Y:S01]  /*7b40*/  F2FP.F16.F32.PACK_AB R6, R9, R8 ;  /* 0x000000080906723e */ /* 0x000fe200000000ff */
[----:B------:R-:W-:Y:S01]  /*7b50*/  FFMA R16, R67, R106, R16 ;  /* 0x0000006a43107223 */ /* 0x000fe20000000010 */
[----:B------:R-:W-:Y:S01]  /*7b60*/  F2FP.F16.F32.PACK_AB R7, R11, R10 ;  /* 0x0000000a0b07723e */ /* 0x000fe200000000ff */
[C---:B------:R-:W-:Y:S01]  /*7b70*/  FFMA R17, R67.reuse, R107, R17 ;  /* 0x0000006b43117223 */ /* 0x040fe20000000011 */
[C---:B------:R-:W-:Y:S01]  /*7b80*/  FFMA R18, R67.reuse, R108, R18 ;  /* 0x0000006c43127223 */ /* 0x040fe20000000012 */
[----:B------:R-:W-:Y:S01]  /*7b90*/  FFMA R19, R67, R109, R19 ;  /* 0x0000006d43137223 */ /* 0x000fe20000000013 */
[----:B------:R-:W-:Y:S01]  /*7ba0*/  F2FP.F16.F32.PACK_AB R12, R13, R12 ;  /* 0x0000000c0d0c723e */ /* 0x000fe200000000ff */
[----:B------:R1:W-:Y:S01]  /*7bb0*/  STS.128 [R140+0x2400], R4 ;  /* 0x002400048c007388 */ /* 0x0003e20000000c00 */
[----:B------:R-:W-:Y:S01]  /*7bc0*/  F2FP.F16.F32.PACK_AB R13, R15, R14 ;  /* 0x0000000e0f0d723e */ /* 0x000fe200000000ff */
[----:B------:R-:W-:Y:S01]  /*7bd0*/  UIADD3 UR5, UPT, UPT, UR39, 0x1, URZ ;  /* 0x0000000127057890 */ /* 0x000fe2000fffe0ff */
[----:B------:R-:W-:Y:S01]  /*7be0*/  IADD3 R110, PT, PT, R140, 0x2410, RZ ;  /* 0x000024108c6e7810 */ /* 0x000fe20007ffe0ff */
[----:B------:R-:W-:Y:S01]  /*7bf0*/  BSSY.RECONVERGENT B0, `(.L_x_127) ;  /* 0x0000022000007945 */ /* 0x000fe20003800200 */
[----:B------:R-:W-:Y:S02]  /*7c00*/  @P6 IADD3 R110, PT, PT, R143, 0x1ff0, RZ ;  /* 0x00001ff08f6e6810 */ /* 0x000fe40007ffe0ff */
[----:B------:R-:W-:Y:S02]  /*7c10*/  F2FP.F16.F32.PACK_AB R14, R17, R16 ;  /* 0x00000010110e723e */ /* 0x000fe400000000ff */
[----:B------:R-:W-:Y:S05]  /*7c20*/  F2FP.F16.F32.PACK_AB R15, R19, R18 ;  /* 0x00000012130f723e */ /* 0x000fea00000000ff */
[----:B------:R1:W-:Y:S01]  /*7c30*/  STS.128 [R110], R12 ;  /* 0x0000000c6e007388 */ /* 0x0003e20000000c00 */
[----:B------:R-:W-:Y:S01]  /*7c40*/  @!PT LDS RZ, [RZ] ;  /* 0x00000000fffff984 */ /* 0x000fe20000000800 */
[----:B------:R-:W-:Y:S01]  /*7c50*/  @!PT LDS RZ, [RZ] ;  /* 0x00000000fffff984 */ /* 0x000fe20000000800 */
[----:B------:R-:W-:Y:S01]  /*7c60*/  @!PT LDS RZ, [RZ] ;  /* 0x00000000fffff984 */ /* 0x000fe20000000800 */
[----:B------:R-:W-:Y:S01]  /*7c70*/  @!PT LDS RZ, [RZ] ;  /* 0x00000000fffff984 */ /* 0x000fe20000000800 */
[----:B------:R2:W-:Y:S07]  /*7c80*/  MEMBAR.ALL.CTA ;  /* 0x0000000000007992 */ /* 0x0005ee0000008000 */
[----:B--2---:R-:W2:Y:S02]  /*7c90*/  FENCE.VIEW.ASYNC.S ;  /* 0x00000000000073c6 */ /* 0x004ea40000000000 */
[----:B--2---:R-:W-:Y:S06]  /*7ca0*/  BAR.SYNC.DEFER_BLOCKING 0x1, 0x80 ;  /* 0x0042000000007b1d */ /* 0x004fec0000010000 */
[----:B------:R-:W-:Y:S05]  /*7cb0*/  @P0 BRA `(.L_x_128) ;  /* 0x0000000000540947 */ /* 0x000fea0003800000 */
[----:B------:R-:W-:Y:S01]  /*7cc0*/  R2UR UR9, R124 ;  /* 0x000000007c0972ca */ /* 0x000fe200000e0000 */
[----:B------:R-:W-:Y:S01]  /*7cd0*/  UIADD3 UR6, UP0, UPT, UR48, 0x680, URZ ;  /* 0x0000068030067890 */ /* 0x000fe2000ff1e0ff */
[----:B------:R-:W-:Y:S01]  /*7ce0*/  R2UR UR10, R125 ;  /* 0x000000007d0a72ca */ /* 0x000fe200000e0000 */
[----:B------:R-:W-:Y:S02]  /*7cf0*/  UIMAD UR4, UR39, 0x3000, UR37 ;  /* 0x00003000270478a4 */ /* 0x000fe4000f8e0225 */
[----:B------:R-:W-:Y:S02]  /*7d00*/  UIADD3.X UR7, UPT, UPT, URZ, UR49, URZ, UP0, !UPT ;  /* 0x00000031ff077290 */ /* 0x000fe400087fe4ff */
[----:B------:R-:W-:Y:S01]  /*7d10*/  UIADD3 UR8, UPT, UPT, UR4, 0x400, URZ ;  /* 0x0000040004087890 */ /* 0x000fe2000fffe0ff */
[----:B------:R-:W-:Y:S01]  /*7d20*/  UMOV UR11, UR36 ;  /* 0x00000024000b7c82 */ /* 0x000fe20008000000 */
[----:B------:R-:W-:Y:S01]  /*7d30*/  UIADD3 UR12, UPT, UPT, UR4, 0x1400, URZ ;  /* 0x00001400040c7890 */ /* 0x000fe2000fffe0ff */
[----:B------:R-:W-:Y:S03]  /*7d40*/  UMOV UR15, UR36 ;  /* 0x00000024000f7c82 */ /* 0x000fe60008000000 */
[----:B------:R-:W-:Y:S02]  /*7d50*/  UIMAD UR9, UR9, 0x30, URZ ;  /* 0x00000030090978a4 */ /* 0x000fe4000f8e02ff */
[----:B------:R-:W-:Y:S02]  /*7d60*/  USHF.L.U32 UR10, UR10, 0x7, URZ ;  /* 0x000000070a0a7899 */ /* 0x000fe400080006ff */
[----:B------:R-:W-:Y:S02]  /*7d70*/  UIADD3 UR13, UPT, UPT, UR9, 0x10, URZ ;  /* 0x00000010090d7890 */ /* 0x000fe4000fffe0ff */
[----:B------:R-:W-:Y:S02]  /*7d80*/  UIADD3 UR16, UPT, UPT, UR4, 0x2400, URZ ;  /* 0x0000240004107890 */ /* 0x000fe4000fffe0ff */
[----:B------:R-:W-:Y:S01]  /*7d90*/  UIADD3 UR17, UPT, UPT, UR9, 0x20, URZ ;  /* 0x0000002009117890 */ /* 0x000fe2000fffe0ff */
[----:B------:R-:W-:Y:S02]  /*7da0*/  UMOV UR14, UR10 ;  /* 0x0000000a000e7c82 */ /* 0x000fe40008000000 */
[----:B------:R2:W-:Y:S01]  /*7db0*/  UTMASTG.3D [UR8], [UR6] ;  /* 0x00000008060073b5 */ /* 0x0005e20008010000 */
[----:B------:R-:W-:Y:S01]  /*7dc0*/  UMOV UR19, UR36 ;  /* 0x0000002400137c82 */ /* 0x000fe20008000000 */
[----:B------:R-:W-:Y:S01]  /*7dd0*/  UMOV UR18, UR10 ;  /* 0x0000000a00127c82 */ /* 0x000fe20008000000 */
[----:B------:R2:W-:Y:S03]  /*7de0*/  UTMASTG.3D [UR12], [UR6] ;  /* 0x0000000c060073b5 */ /* 0x0005e60008010000 */
[----:B------:R2:W-:Y:S02]  /*7df0*/  UTMASTG.3D [UR16], [UR6] ;  /* 0x00000010060073b5 */ /* 0x0005e40008010000 */
[----:B--2---:R0:W-:Y:S02]  /*7e00*/  UTMACMDFLUSH ;  /* 0x00000000000079b7 */ /* 0x0041e40000000000 */
.L_x_128:
[----:B------:R-:W-:Y:S05]  /*7e10*/  BSYNC.RECONVERGENT B0 ;  /* 0x0000000000007941 */ /* 0x000fea0003800200 */
.L_x_127:
[----:B------:R-:W-:Y:S04]  /*7e20*/  BSSY.RECONVERGENT B0, `(.L_x_129) ;  /* 0x0000003000007945 */ /* 0x000fe80003800200 */
[----:B------:R-:W-:Y:S05]  /*7e30*/  @P0 BRA `(.L_x_130) ;  /* 0x0000000000040947 */ /* 0x000fea0003800000 */
[----:B------:R-:W-:Y:S04]  /*7e40*/  DEPBAR.LE SB0, 0x0 ;  /* 0x000080000000791a */ /* 0x000fe80000000000 */
.L_x_130:
[----:B------:R-:W-:Y:S05]  /*7e50*/  BSYNC.RECONVERGENT B0 ;  /* 0x0000000000007941 */ /* 0x000fea0003800200 */
.L_x_129:
[----:B------:R-:W-:Y:S01]  /*7e60*/  BAR.SYNC.DEFER_BLOCKING 0x1, 0x80 ;  /* 0x0042000000007b1d */ /* 0x000fe20000010000 */
[----:B------:R-:W-:Y:S01]  /*7e70*/  UIADD3 UR45, UPT, UPT, UR45, 0x1, URZ ;  /* 0x000000012d2d7890 */ /* 0x000fe2000fffe0ff */
[----:B------:R-:W-:Y:S03]  /*7e80*/  IADD3 R66, PT, PT, R66, 0x1, RZ ;  /* 0x0000000142427810 */ /* 0x000fe60007ffe0ff */
[----:B------:R-:W-:Y:S09]  /*7e90*/  UISETP.NE.AND UP0, UPT, UR45, URZ, UPT ;  /* 0x000000ff2d00728c */ /* 0x000ff2000bf05270 */
[----:B------:R-:W-:Y:S05]  /*7ea0*/  BRA.U !UP0, `(.L_x_131) ;  /* 0x0000000108287547 */ /* 0x000fea000b800000 */
[----:B------:R-:W-:Y:S01]  /*7eb0*/  ISETP.NE.AND P0, PT, R142, RZ, PT ;  /* 0x000000ff8e00720c */ /* 0x000fe20003f05270 */
[----:B------:R-:W-:Y:S11]  /*7ec0*/  IMAD.U32 R0, RZ, RZ, UR38 ;  /* 0x00000026ff007e24 */ /* 0x000ff6000f8e00ff */
[----:B------:R-:W-:Y:S01]  /*7ed0*/  @!UPT UIADD3 URZ, UPT, UPT, URZ, URZ, URZ ;  /* 0x000000fffffff290 */ /* 0x000fe2000fffe0ff */
[C---:B------:R-:W-:Y:S01]  /*7ee0*/  @P0 LEA R2, R134.reuse, UR37, 0x3 ;  /* 0x0000002586020c11 */ /* 0x040fe2000f8e18ff */
[----:B------:R-:W-:Y:S04]  /*7ef0*/  VIADD R134, R134, 0x1 ;  /* 0x0000000186867836 */ /* 0x000fe80000000000 */
[----:B------:R-:W-:Y:S05]  /*7f00*/  @P0 VIADD R2, R2, 0x250 ;  /* 0x0000025002020836 */ /* 0x000fea0000000000 */
[----:B------:R-:W-:Y:S04]  /*7f10*/  @P0 PRMT R0, R0, 0x654, R2 ;  /* 0x0000065400000816 */ /* 0x000fe80000000002 */
[----:B------:R2:W-:Y:S01]  /*7f20*/  @P0 SYNCS.ARRIVE.TRANS64.RED.A1T0 RZ, [R0+URZ], RZ ;  /* 0x000000ff00ff09a7 */ /* 0x0005e200081004ff */
[C---:B------:R-:W-:Y:S04]  /*7f30*/  ISETP.NE.AND P0, PT, R134.reuse, 0x2, PT ;  /* 0x000000028600780c */ /* 0x040fe80003f05270 */
[----:B------:R-:W-:Y:S09]  /*7f40*/  SEL R134, R134, RZ, P0 ;  /* 0x000000ff86867207 */ /* 0x000ff20000000000 */
.L_x_131:
[----:B------:R-:W-:Y:S01]  /*7f50*/  ISETP.NE.AND P2, PT, R139, RZ, PT ;  /* 0x000000ff8b00720c */ /* 0x000fe20003f45270 */
[----:B------:R-:W-:Y:S01]  /*7f60*/  UISETP.NE.AND UP0, UPT, UR5, 0x2, UPT ;  /* 0x000000020500788c */ /* 0x000fe2000bf05270 */
[----:B------:R-:W-:Y:S01]  /*7f70*/  ISETP.NE.AND P0, PT, R141, 0x2, PT ;  /* 0x000000028d00780c */ /* 0x000fe20003f05270 */
[----:B------:R-:W-:Y:S01]  /*7f80*/  IMAD.IADD R124, R63, 0x1, R122 ;  /* 0x000000013f7c7824 */ /* 0x000fe200078e027a */
[----:B------:R-:W-:Y:S01]  /*7f90*/  ISETP.NE.AND P1, PT, R66, 0x4, PT ;  /* 0x000000044200780c */ /* 0x000fe20003f25270 */
[----:B------:R-:W-:Y:S01]  /*7fa0*/  USEL UR4, URZ, 0x1, UP0 ;  /* 0x00000001ff047887 */ /* 0x000fe20008000000 */
[----:B------:R-:W-:Y:S01]  /*7fb0*/  SEL R2, RZ, 0x1, P0 ;  /* 0x00000001ff027807 */ /* 0x000fe20000000000 */
[----:B------:R-:W-:Y:S01]  /*7fc0*/  USEL UR39, UR5, URZ, UP0 ;  /* 0x000000ff05277287 */ /* 0x000fe20008000000 */
[----:B--2---:R-:W-:Y:S01]  /*7fd0*/  SEL R0, RZ, 0x1, P1 ;  /* 0x00000001ff007807 */ /* 0x004fe20000800000 */
[----:B------:R-:W-:Y:S01]  /*7fe0*/  IMAD.IADD R125, R64, 0x1, R123 ;  /* 0x00000001407d7824 */ /* 0x000fe200078e027b */
[----:B------:R-:W-:Y:S02]  /*7ff0*/  LOP3.LUT R135, R135, R2, RZ, 0x3c, !PT ;  /* 0x0000000287877212 */ /* 0x000fe400078e3cff */
[----:B------:R-:W-:Y:S02]  /*8000*/  LOP3.LUT R137, R137, UR4, RZ, 0x3c, !PT ;  /* 0x0000000489897c12 */ /* 0x000fe4000f8e3cff */
[----:B------:R-:W-:Y:S02]  /*8010*/  @P2 R2UR UR36, R133 ;  /* 0x00000000852422ca */ /* 0x000fe400000e0000 */
[----:B------:R-:W-:Y:S02]  /*8020*/  LOP3.LUT R136, R136, R0, RZ, 0x3c, !PT ;  /* 0x0000000088887212 */ /* 0x000fe400078e3cff */
[----:B------:R-:W-:Y:S02]  /*8030*/  SEL R141, R141, RZ, P0 ;  /* 0x000000ff8d8d7207 */ /* 0x000fe40000000000 */
[----:B------:R-:W-:Y:S01]  /*8040*/  SEL R66, R66, RZ, P1 ;  /* 0x000000ff42427207 */ /* 0x000fe20000800000 */
[----:B------:R-:W-:Y:S08]  /*8050*/  @P2 BRA `(.L_x_132) ;  /* 0xffffffdc00502947 */ /* 0x000ff0000383ffff */
[----:B------:R-:W-:-:S09]  /*8060*/  UISETP.NE.AND UP0, UPT, UR44, URZ, UPT ;  /* 0x000000ff2c00728c */ /* 0x000fd2000bf05270 */
[----:B------:R-:W-:Y:S05]  /*8070*/  BRA.U !UP0, `(.L_x_133) ;  /* 0x0000000108487547 */ /* 0x000fea000b800000 */
[----:B------:R-:W2:Y:S02]  /*8080*/  LDCU.64 UR4, c[0x0][0x890] ;  /* 0x00011200ff0477ac */ /* 0x000ea40008000a00 */
[----:B--2---:R-:W-:-:S04]  /*8090*/  UISETP.NE.U32.AND UP0, UPT, UR4, URZ, UPT ;  /* 0x000000ff0400728c */ /* 0x004fc8000bf05070 */
[----:B------:R-:W-:-:S09]  /*80a0*/  UISETP.NE.AND.EX UP0, UPT, UR5, URZ, UPT, UP0 ;  /* 0x000000ff0500728c */ /* 0x000fd2000bf05300 */
[----:B------:R-:W-:Y:S05]  /*80b0*/  BRA.U UP0, `(.L_x_134) ;  /* 0x00000001000c7547 */ /* 0x000fea000b800000 */
[----:B------:R-:W-:-:S13]  /*80c0*/  FSETP.NEU.AND P0, PT, R67, RZ, PT ;  /* 0x000000ff4300720b */ /* 0x000fda0003f0d000 */
[----:B------:R-:W-:Y:S05]  /*80d0*/  @!P0 EXIT ;  /* 0x000000000000894d */ /* 0x000fea0003800000 */
[----:B------:R-:W-:Y:S05]  /*80e0*/  BRA `(.L_x_133) ;  /* 0x00000000002c7947 */ /* 0x000fea0003800000 */
.L_x_134:
[----:B------:R-:W-:Y:S01]  /*80f0*/  LOP3.LUT P0, RZ, R126, 0xff, RZ, 0xc0, !PT ;  /* 0x000000ff7eff7812 */ /* 0x000fe2000780c0ff */
[----:B------:R-:W-:-:S12]  /*8100*/  BSSY.RECONVERGENT B0, `(.L_x_133) ;  /* 0x0000009000007945 */ /* 0x000fd80003800200 */
[----:B------:R-:W-:Y:S05]  /*8110*/  @P0 BRA `(.L_x_135) ;  /* 0x0000000000140947 */ /* 0x000fea0003800000 */
[----:B------:R-:W2:Y:S02]  /*8120*/  LDCU.64 UR4, c[0x0][0x888] ;  /* 0x00011100ff0477ac */ /* 0x000ea40008000a00 */
[----:B--2---:R-:W-:-:S04]  /*8130*/  ISETP.NE.U32.AND P0, PT, RZ, UR4, PT ;  /* 0x00000004ff007c0c */ /* 0x004fc8000bf05070 */
[----:B------:R-:W-:-:S13]  /*8140*/  ISETP.NE.AND.EX P0, PT, RZ, UR5, PT, P0 ;  /* 0x00000005ff007c0c */ /* 0x000fda000bf05300 */
[----:B------:R-:W-:Y:S05]  /*8150*/  @!P0 EXIT ;  /* 0x000000000000894d */ /* 0x000fea0003800000 */
[----:B------:R-:W-:Y:S05]  /*8160*/  BRA `(.L_x_136) ;  /* 0x0000000000087947 */ /* 0x000fea0003800000 */
.L_x_135:
[----:B------:R-:W-:-:S13]  /*8170*/  FSETP.NEU.AND P0, PT, R67, RZ, PT ;  /* 0x000000ff4300720b */ /* 0x000fda0003f0d000 */
[----:B------:R-:W-:Y:S05]  /*8180*/  @!P0 EXIT ;  /* 0x000000000000894d */ /* 0x000fea0003800000 */
.L_x_136:
[----:B------:R-:W-:Y:S05]  /*8190*/  BSYNC.RECONVERGENT B0 ;  /* 0x0000000000007941 */ /* 0x000fea0003800200 */
.L_x_133:
[----:B------:R-:W-:-:S04]  /*81a0*/  DEPBAR.LE SB0, 0x0 ;  /* 0x000080000000791a */ /* 0x000fc80000000000 */
[----:B------:R-:W-:Y:S05]  /*81b0*/  EXIT ;  /* 0x000000000000794d */ /* 0x000fea0003800000 */
.L_x_20:
[----:B--2---:R2:W1:Y:S02]  /*81c0*/  SYNCS.PHASECHK.TRANS64.TRYWAIT P0, [R2+URZ+0x2e0], R3 ;  /* 0x0002e003020075a7 */ /* 0x00446400080011ff */
[----:B-1----:R-:W-:Y:S05]  /*81d0*/  @!P0 NANOSLEEP.SYNCS 0x989680 ;  /* 0x009896800000895d */ /* 0x002fea0003900000 */
[----:B------:R-:W1:Y:S02]  /*81e0*/  @!P0 SYNCS.PHASECHK.TRANS64 P0, [R2+URZ+0x2e0], R3 ;  /* 0x0002e003020085a7 */ /* 0x000e6400080010ff */
[----:B-1----:R-:W-:Y:S05]  /*81f0*/  @!P0 BRA `(.L_x_20) ;  /* 0xfffffffc00f08947 */ /* 0x002fea000383ffff */
[----:B------:R-:W-:Y:S05]  /*8200*/  BRA `(.L_x_137) ;  /* 0xffffff9400f07947 */ /* 0x000fea000383ffff */
.L_x_23:
[----:B-1----:R-:W-:Y:S07]  /*8210*/  MOV R2, UR33 ;  /* 0x0000002100027c02 */ /* 0x002fee0008000f00 */
.L_x_138:
[----:B-1----:R1:W2:Y:S02]  /*8220*/  SYNCS.PHASECHK.TRANS64.TRYWAIT P0, [R2+URZ+0x120], R4 ;  /* 0x00012004020075a7 */ /* 0x0022a400080011ff */
[----:B--2---:R-:W-:Y:S05]  /*8230*/  @!P0 NANOSLEEP.SYNCS 0x989680 ;  /* 0x009896800000895d */ /* 0x004fea0003900000 */
[----:B------:R-:W2:Y:S02]  /*8240*/  @!P0 SYNCS.PHASECHK.TRANS64 P0, [R2+URZ+0x120], R4 ;  /* 0x00012004020085a7 */ /* 0x000ea400080010ff */
[----:B--2---:R-:W-:Y:S05]  /*8250*/  @!P0 BRA `(.L_x_138) ;  /* 0xfffffffc00f08947 */ /* 0x004fea000383ffff */
[----:B------:R-:W-:Y:S05]  /*8260*/  BRA `(.L_x_22) ;  /* 0xffffff9800407947 */ /* 0x000fea000383ffff */
.L_x_29:
[----:B-1----:R-:W-:Y:S07]  /*8270*/  MOV R2, UR17 ;  /* 0x0000001100027c02 */ /* 0x002fee0008000f00 */
.L_x_139:
[----:B-1----:R1:W2:Y:S02]  /*8280*/  SYNCS.PHASECHK.TRANS64.TRYWAIT P0, [R2+URZ+0x120], R4 ;  /* 0x00012004020075a7 */ /* 0x0022a400080011ff */
[----:B--2---:R-:W-:Y:S05]  /*8290*/  @!P0 NANOSLEEP.SYNCS 0x989680 ;  /* 0x009896800000895d */ /* 0x004fea0003900000 */
[----:B------:R-:W2:Y:S02]  /*82a0*/  @!P0 SYNCS.PHASECHK.TRANS64 P0, [R2+URZ+0x120], R4 ;  /* 0x00012004020085a7 */ /* 0x000ea400080010ff */
[----:B--2---:R-:W-:Y:S05]  /*82b0*/  @!P0 BRA `(.L_x_139) ;  /* 0xfffffffc00f08947 */ /* 0x004fea000383ffff */
[----:B------:R-:W-:Y:S05]  /*82c0*/  BRA `(.L_x_28) ;  /* 0xffffff9800e87947 */ /* 0x000fea000383ffff */
.L_x_33:
[----:B-1----:R1:W2:Y:S02]  /*82d0*/  SYNCS.PHASECHK.TRANS64.TRYWAIT P0, [R2+URZ+0x270], R3 ;  /* 0x00027003020075a7 */ /* 0x0022a400080011ff */
[----:B--2---:R-:W-:Y:S05]  /*82e0*/  @!P0 NANOSLEEP.SYNCS 0x989680 ;  /* 0x009896800000895d */ /* 0x004fea0003900000 */
[----:B------:R-:W2:Y:S02]  /*82f0*/  @!P0 SYNCS.PHASECHK.TRANS64 P0, [R2+URZ+0x270], R3 ;  /* 0x00027003020085a7 */ /* 0x000ea400080010ff */
[----:B--2---:R-:W-:Y:S05]  /*8300*/  @!P0 BRA `(.L_x_33) ;  /* 0xfffffffc00f08947 */ /* 0x004fea000383ffff */
[----:B------:R-:W-:Y:S05]  /*8310*/  BRA `(.L_x_140) ;  /* 0xffffff9c00787947 */ /* 0x000fea000383ffff */
.L_x_37:
[----:B----4-:R-:W-:-:S07]  /*8320*/  MOV R0, UR5 ;  /* 0x0000000500007c02 */ /* 0x010fce0008000f00 */
.L_x_141:
[----:B-1----:R1:W2:Y:S02]  /*8330*/  SYNCS.PHASECHK.TRANS64.TRYWAIT P0, [R0+URZ], R2 ;  /* 0x00000002000075a7 */ /* 0x0022a400080011ff */
[----:B--2---:R-:W-:Y:S05]  /*8340*/  @!P0 NANOSLEEP.SYNCS 0x989680 ;  /* 0x009896800000895d */ /* 0x004fea0003900000 */
[----:B------:R-:W2:Y:S02]  /*8350*/  @!P0 SYNCS.PHASECHK.TRANS64 P0, [R0+URZ], R2 ;  /* 0x00000002000085a7 */ /* 0x000ea400080010ff */
[----:B--2---:R-:W-:Y:S05]  /*8360*/  @!P0 BRA `(.L_x_141) ;  /* 0xfffffffc00f08947 */ /* 0x004fea000383ffff */
[----:B------:R-:W-:Y:S05]  /*8370*/  BRA `(.L_x_142) ;  /* 0xffffffa000e87947 */ /* 0x000fea000383ffff */
.L_x_38:
[----:B----4-:R-:W-:-:S07]  /*8380*/  MOV R0, UR5 ;  /* 0x0000000500007c02 */ /* 0x010fce0008000f00 */
.L_x_143:
[----:B-1----:R1:W2:Y:S02]  /*8390*/  SYNCS.PHASECHK.TRANS64.TRYWAIT P0, [R0+URZ], R3 ;  /* 0x00000003000075a7 */ /* 0x0022a400080011ff */
[----:B--2---:R-:W-:Y:S05]  /*83a0*/  @!P0 NANOSLEEP.SYNCS 0x989680 ;  /* 0x009896800000895d */ /* 0x004fea0003900000 */
[----:B------:R-:W2:Y:S02]  /*83b0*/  @!P0 SYNCS.PHASECHK.TRANS64 P0, [R0+URZ], R3 ;  /* 0x00000003000085a7 */ /* 0x000ea400080010ff */
[----:B--2---:R-:W-:Y:S05]  /*83c0*/  @!P0 BRA `(.L_x_143) ;  /* 0xfffffffc00f08947 */ /* 0x004fea000383ffff */
[----:B------:R-:W-:Y:S05]  /*83d0*/  BRA `(.L_x_144) ;  /* 0xffffffa000f47947 */ /* 0x000fea000383ffff */
.L_x_39:
[----:B----4-:R-:W-:-:S07]  /*83e0*/  MOV R0, UR5 ;  /* 0x0000000500007c02 */ /* 0x010fce0008000f00 */
.L_x_145:
[----:B-1----:R1:W2:Y:S02]  /*83f0*/  SYNCS.PHASECHK.TRANS64.TRYWAIT P0, [R0+URZ], R3 ;  /* 0x00000003000075a7 */ /* 0x0022a400080011ff */
[----:B--2---:R-:W-:Y:S05]  /*8400*/  @!P0 NANOSLEEP.SYNCS 0x989680 ;  /* 0x009896800000895d */ /* 0x004fea0003900000 */
[----:B------:R-:W2:Y:S02]  /*8410*/  @!P0 SYNCS.PHASECHK.TRANS64 P0, [R0+URZ], R3 ;  /* 0x00000003000085a7 */ /* 0x000ea400080010ff */
[----:B--2---:R-:W-:Y:S05]  /*8420*/  @!P0 BRA `(.L_x_145) ;  /* 0xfffffffc00f08947 */ /* 0x004fea000383ffff */
[----:B------:R-:W-:Y:S05]  /*8430*/  BRA `(.L_x_146) ;  /* 0xffffffa400007947 */ /* 0x000fea000383ffff */
.L_x_40:
[----:B----4-:R-:W-:-:S07]  /*8440*/  MOV R0, UR5 ;  /* 0x0000000500007c02 */ /* 0x010fce0008000f00 */
.L_x_147:
[----:B-1----:R1:W2:Y:S02]  /*8450*/  SYNCS.PHASECHK.TRANS64.TRYWAIT P0, [R0+URZ], R3 ;  /* 0x00000003000075a7 */ /* 0x0022a400080011ff */
[----:B--2---:R-:W-:Y:S05]  /*8460*/  @!P0 NANOSLEEP.SYNCS 0x989680 ;  /* 0x009896800000895d */ /* 0x004fea0003900000 */
[----:B------:R-:W2:Y:S02]  /*8470*/  @!P0 SYNCS.PHASECHK.TRANS64 P0, [R0+URZ], R3 ;  /* 0x00000003000085a7 */ /* 0x000ea400080010ff */
[----:B--2---:R-:W-:Y:S05]  /*8480*/  @!P0 BRA `(.L_x_147) ;  /* 0xfffffffc00f08947 */ /* 0x004fea000383ffff */
[----:B------:R-:W-:Y:S05]  /*8490*/  BRA `(.L_x_148) ;  /* 0xffffffa4000c7947 */ /* 0x000fea000383ffff */
.L_x_41:
[----:B----4-:R-:W-:-:S07]  /*84a0*/  MOV R0, UR5 ;  /* 0x0000000500007c02 */ /* 0x010fce0008000f00 */
.L_x_149:
[----:B-1----:R1:W2:Y:S02]  /*84b0*/  SYNCS.PHASECHK.TRANS64.TRYWAIT P0, [R0+URZ], R3 ;  /* 0x00000003000075a7 */ /* 0x0022a400080011ff */
[----:B--2---:R-:W-:Y:S05]  /*84c0*/  @!P0 NANOSLEEP.SYNCS 0x989680 ;  /* 0x009896800000895d */ /* 0x004fea0003900000 */
[----:B------:R-:W2:Y:S02]  /*84d0*/  @!P0 SYNCS.PHASECHK.TRANS64 P0, [R0+URZ], R3 ;  /* 0x00000003000085a7 */ /* 0x000ea400080010ff */
[----:B--2---:R-:W-:Y:S05]  /*84e0*/  @!P0 BRA `(.L_x_149) ;  /* 0xfffffffc00f08947 */ /* 0x004fea000383ffff */
[----:B------:R-:W-:Y:S05]  /*84f0*/  BRA `(.L_x_150) ;  /* 0xffffffa400187947 */ /* 0x000fea000383ffff */
.L_x_42:
[----:B----4-:R-:W-:-:S07]  /*8500*/  MOV R0, UR5 ;  /* 0x0000000500007c02 */ /* 0x010fce0008000f00 */
.L_x_151:
[----:B-1----:R1:W2:Y:S02]  /*8510*/  SYNCS.PHASECHK.TRANS64.TRYWAIT P0, [R0+URZ], R3 ;  /* 0x00000003000075a7 */ /* 0x0022a400080011ff */
[----:B--2---:R-:W-:Y:S05]  /*8520*/  @!P0 NANOSLEEP.SYNCS 0x989680 ;  /* 0x009896800000895d */ /* 0x004fea0003900000 */
[----:B------:R-:W2:Y:S02]  /*8530*/  @!P0 SYNCS.PHASECHK.TRANS64 P0, [R0+URZ], R3 ;  /* 0x00000003000085a7 */ /* 0x000ea400080010ff */
[----:B--2---:R-:W-:Y:S05]  /*8540*/  @!P0 BRA `(.L_x_151) ;  /* 0xfffffffc00f08947 */ /* 0x004fea000383ffff */
[----:B------:R-:W-:Y:S05]  /*8550*/  BRA `(.L_x_152) ;  /* 0xffffffa400247947 */ /* 0x000fea000383ffff */
.L_x_43:
[----:B----4-:R-:W-:-:S07]  /*8560*/  MOV R0, UR5 ;  /* 0x0000000500007c02 */ /* 0x010fce0008000f00 */
.L_x_153:
[----:B-1----:R1:W2:Y:S02]  /*8570*/  SYNCS.PHASECHK.TRANS64.TRYWAIT P0, [R0+URZ], R3 ;  /* 0x00000003000075a7 */ /* 0x0022a400080011ff */
[----:B--2---:R-:W-:Y:S05]  /*8580*/  @!P0 NANOSLEEP.SYNCS 0x989680 ;  /* 0x009896800000895d */ /* 0x004fea0003900000 */
[----:B------:R-:W2:Y:S02]  /*8590*/  @!P0 SYNCS.PHASECHK.TRANS64 P0, [R0+URZ], R3 ;  /* 0x00000003000085a7 */ /* 0x000ea400080010ff */
[----:B--2---:R-:W-:Y:S05]  /*85a0*/  @!P0 BRA `(.L_x_153) ;  /* 0xfffffffc00f08947 */ /* 0x004fea000383ffff */
[----:B------:R-:W-:Y:S05]  /*85b0*/  BRA `(.L_x_154) ;  /* 0xffffffa400307947 */ /* 0x000fea000383ffff */
.L_x_44:
[----:B----4-:R-:W-:-:S07]  /*85c0*/  MOV R0, UR5 ;  /* 0x0000000500007c02 */ /* 0x010fce0008000f00 */
.L_x_155:
[----:B-1----:R1:W2:Y:S02]  /*85d0*/  SYNCS.PHASECHK.TRANS64.TRYWAIT P0, [R0+URZ], R3 ;  /* 0x00000003000075a7 */ /* 0x0022a400080011ff */
[----:B--2---:R-:W-:Y:S05]  /*85e0*/  @!P0 NANOSLEEP.SYNCS 0x989680 ;  /* 0x009896800000895d */ /* 0x004fea0003900000 */
[----:B------:R-:W2:Y:S02]  /*85f0*/  @!P0 SYNCS.PHASECHK.TRANS64 P0, [R0+URZ], R3 ;  /* 0x00000003000085a7 */ /* 0x000ea400080010ff */
[----:B--2---:R-:W-:Y:S05]  /*8600*/  @!P0 BRA `(.L_x_155) ;  /* 0xfffffffc00f08947 */ /* 0x004fea000383ffff */
[----:B------:R-:W-:Y:S05]  /*8610*/  BRA `(.L_x_156) ;  /* 0xffffffa4003c7947 */ /* 0x000fea000383ffff */
.L_x_45:
[----:B----4-:R-:W-:-:S07]  /*8620*/  MOV R0, UR5 ;  /* 0x0000000500007c02 */ /* 0x010fce0008000f00 */
.L_x_157:
[----:B-1----:R1:W2:Y:S02]  /*8630*/  SYNCS.PHASECHK.TRANS64.TRYWAIT P0, [R0+URZ], R3 ;  /* 0x00000003000075a7 */ /* 0x0022a400080011ff */
[----:B--2---:R-:W-:Y:S05]  /*8640*/  @!P0 NANOSLEEP.SYNCS 0x989680 ;  /* 0x009896800000895d */ /* 0x004fea0003900000 */
[----:B------:R-:W2:Y:S02]  /*8650*/  @!P0 SYNCS.PHASECHK.TRANS64 P0, [R0+URZ], R3 ;  /* 0x00000003000085a7 */ /* 0x000ea400080010ff */
[----:B--2---:R-:W-:Y:S05]  /*8660*/  @!P0 BRA `(.L_x_157) ;  /* 0xfffffffc00f08947 */ /* 0x004fea000383ffff */
[----:B------:R-:W-:Y:S05]  /*8670*/  BRA `(.L_x_158) ;  /* 0xffffffa400487947 */ /* 0x000fea000383ffff */
.L_x_46:
[----:B----4-:R-:W-:-:S07]  /*8680*/  MOV R0, UR5 ;  /* 0x0000000500007c02 */ /* 0x010fce0008000f00 */
.L_x_159:
[----:B-1----:R1:W2:Y:S02]  /*8690*/  SYNCS.PHASECHK.TRANS64.TRYWAIT P0, [R0+URZ], R3 ;  /* 0x00000003000075a7 */ /* 0x0022a400080011ff */
[----:B--2---:R-:W-:Y:S05]  /*86a0*/  @!P0 NANOSLEEP.SYNCS 0x989680 ;  /* 0x009896800000895d */ /* 0x004fea0003900000 */
[----:B------:R-:W2:Y:S02]  /*86b0*/  @!P0 SYNCS.PHASECHK.TRANS64 P0, [R0+URZ], R3 ;  /* 0x00000003000085a7 */ /* 0x000ea400080010ff */
[----:B--2---:R-:W-:Y:S05]  /*86c0*/  @!P0 BRA `(.L_x_159) ;  /* 0xfffffffc00f08947 */ /* 0x004fea000383ffff */
[----:B------:R-:W-:Y:S05]  /*86d0*/  BRA `(.L_x_160) ;  /* 0xffffffa400547947 */ /* 0x000fea000383ffff */
.L_x_47:
[----:B----4-:R-:W-:-:S07]  /*86e0*/  MOV R0, UR5 ;  /* 0x0000000500007c02 */ /* 0x010fce0008000f00 */
.L_x_161:
[----:B-1----:R1:W2:Y:S02]  /*86f0*/  SYNCS.PHASECHK.TRANS64.TRYWAIT P0, [R0+URZ], R3 ;  /* 0x00000003000075a7 */ /* 0x0022a400080011ff */
[----:B--2---:R-:W-:Y:S05]  /*8700*/  @!P0 NANOSLEEP.SYNCS 0x989680 ;  /* 0x009896800000895d */ /* 0x004fea0003900000 */
[----:B------:R-:W2:Y:S02]  /*8710*/  @!P0 SYNCS.PHASECHK.TRANS64 P0, [R0+URZ], R3 ;  /* 0x00000003000085a7 */ /* 0x000ea400080010ff */
[----:B--2---:R-:W-:Y:S05]  /*8720*/  @!P0 BRA `(.L_x_161) ;  /* 0xfffffffc00f08947 */ /* 0x004fea000383ffff */
[----:B------:R-:W-:Y:S05]  /*8730*/  BRA `(.L_x_162) ;  /* 0xffffffa400607947 */ /* 0x000fea000383ffff */
.L_x_48:
[----:B----4-:R-:W-:-:S07]  /*8740*/  MOV R0, UR5 ;  /* 0x0000000500007c02 */ /* 0x010fce0008000f00 */
.L_x_163:
[----:B-1----:R1:W2:Y:S02]  /*8750*/  SYNCS.PHASECHK.TRANS64.TRYWAIT P0, [R0+URZ], R3 ;  /* 0x00000003000075a7 */ /* 0x0022a400080011ff */
[----:B--2---:R-:W-:Y:S05]  /*8760*/  @!P0 NANOSLEEP.SYNCS 0x989680 ;  /* 0x009896800000895d */ /* 0x004fea0003900000 */
[----:B------:R-:W2:Y:S02]  /*8770*/  @!P0 SYNCS.PHASECHK.TRANS64 P0, [R0+URZ], R3 ;  /* 0x00000003000085a7 */ /* 0x000ea400080010ff */
[----:B--2---:R-:W-:Y:S05]  /*8780*/  @!P0 BRA `(.L_x_163) ;  /* 0xfffffffc00f08947 */ /* 0x004fea000383ffff */
[----:B------:R-:W-:Y:S05]  /*8790*/  BRA `(.L_x_164) ;  /* 0xffffffa4006c7947 */ /* 0x000fea000383ffff */
.L_x_49:
[----:B----4-:R-:W-:-:S07]  /*87a0*/  MOV R0, UR5 ;  /* 0x0000000500007c02 */ /* 0x010fce0008000f00 */
.L_x_165:
[----:B-1----:R1:W2:Y:S02]  /*87b0*/  SYNCS.PHASECHK.TRANS64.TRYWAIT P0, [R0+URZ], R3 ;  /* 0x00000003000075a7 */ /* 0x0022a400080011ff */
[----:B--2---:R-:W-:Y:S05]  /*87c0*/  @!P0 NANOSLEEP.SYNCS 0x989680 ;  /* 0x009896800000895d */ /* 0x004fea0003900000 */
[----:B------:R-:W2:Y:S02]  /*87d0*/  @!P0 SYNCS.PHASECHK.TRANS64 P0, [R0+URZ], R3 ;  /* 0x00000003000085a7 */ /* 0x000ea400080010ff */
[----:B--2---:R-:W-:Y:S05]  /*87e0*/  @!P0 BRA `(.L_x_165) ;  /* 0xfffffffc00f08947 */ /* 0x004fea000383ffff */
[----:B------:R-:W-:Y:S05]  /*87f0*/  BRA `(.L_x_166) ;  /* 0xffffffa400787947 */ /* 0x000fea000383ffff */
.L_x_50:
[----:B----4-:R-:W-:-:S07]  /*8800*/  MOV R0, UR5 ;  /* 0x0000000500007c02 */ /* 0x010fce0008000f00 */
.L_x_167:
[----:B-1----:R1:W2:Y:S02]  /*8810*/  SYNCS.PHASECHK.TRANS64.TRYWAIT P0, [R0+URZ], R3 ;  /* 0x00000003000075a7 */ /* 0x0022a400080011ff */
[----:B--2---:R-:W-:Y:S05]  /*8820*/  @!P0 NANOSLEEP.SYNCS 0x989680 ;  /* 0x009896800000895d */ /* 0x004fea0003900000 */
[----:B------:R-:W2:Y:S02]  /*8830*/  @!P0 SYNCS.PHASECHK.TRANS64 P0, [R0+URZ], R3 ;  /* 0x00000003000085a7 */ /* 0x000ea400080010ff */
[----:B--2---:R-:W-:Y:S05]  /*8840*/  @!P0 BRA `(.L_x_167) ;  /* 0xfffffffc00f08947 */ /* 0x004fea000383ffff */
[----:B------:R-:W-:Y:S05]  /*8850*/  BRA `(.L_x_168) ;  /* 0xffffffa400847947 */ /* 0x000fea000383ffff */
.L_x_51:
[----:B----4-:R-:W-:-:S07]  /*8860*/  MOV R0, UR5 ;  /* 0x0000000500007c02 */ /* 0x010fce0008000f00 */
.L_x_169:
[----:B-1----:R1:W2:Y:S02]  /*8870*/  SYNCS.PHASECHK.TRANS64.TRYWAIT P0, [R0+URZ], R3 ;  /* 0x00000003000075a7 */ /* 0x0022a400080011ff */
[----:B--2---:R-:W-:Y:S05]  /*8880*/  @!P0 NANOSLEEP.SYNCS 0x989680 ;  /* 0x009896800000895d */ /* 0x004fea0003900000 */
[----:B------:R-:W2:Y:S02]  /*8890*/  @!P0 SYNCS.PHASECHK.TRANS64 P0, [R0+URZ], R3 ;  /* 0x00000003000085a7 */ /* 0x000ea400080010ff */
[----:B--2---:R-:W-:Y:S05]  /*88a0*/  @!P0 BRA `(.L_x_169) ;  /* 0xfffffffc00f08947 */ /* 0x004fea000383ffff */
[----:B------:R-:W-:Y:S05]  /*88b0*/  BRA `(.L_x_170) ;  /* 0xffffffa400907947 */ /* 0x000fea000383ffff */
.L_x_52:
[----:B----4-:R-:W-:-:S07]  /*88c0*/  MOV R0, UR5 ;  /* 0x0000000500007c02 */ /* 0x010fce0008000f00 */
.L_x_171:
[----:B-1----:R1:W2:Y:S02]  /*88d0*/  SYNCS.PHASECHK.TRANS64.TRYWAIT P0, [R0+URZ], R3 ;  /* 0x00000003000075a7 */ /* 0x0022a400080011ff */
[----:B--2---:R-:W-:Y:S05]  /*88e0*/  @!P0 NANOSLEEP.SYNCS 0x989680 ;  /* 0x009896800000895d */ /* 0x004fea0003900000 */
[----:B------:R-:W2:Y:S02]  /*88f0*/  @!P0 SYNCS.PHASECHK.TRANS64 P0, [R0+URZ], R3 ;  /* 0x00000003000085a7 */ /* 0x000ea400080010ff */
[----:B--2---:R-:W-:Y:S05]  /*8900*/  @!P0 BRA `(.L_x_171) ;  /* 0xfffffffc00f08947 */ /* 0x004fea000383ffff */
[----:B------:R-:W-:Y:S05]  /*8910*/  BRA `(.L_x_172) ;  /* 0xffffffa4009c7947 */ /* 0x000fea000383ffff */
.L_x_53:
[----:B----4-:R-:W-:-:S07]  /*8920*/  MOV R0, UR5 ;  /* 0x0000000500007c02 */ /* 0x010fce0008000f00 */
.L_x_173:
[----:B-1----:R1:W2:Y:S02]  /*8930*/  SYNCS.PHASECHK.TRANS64.TRYWAIT P0, [R0+URZ], R3 ;  /* 0x00000003000075a7 */ /* 0x0022a400080011ff */
[----:B--2---:R-:W-:Y:S05]  /*8940*/  @!P0 NANOSLEEP.SYNCS 0x989680 ;  /* 0x009896800000895d */ /* 0x004fea0003900000 */
[----:B------:R-:W2:Y:S02]  /*8950*/  @!P0 SYNCS.PHASECHK.TRANS64 P0, [R0+URZ], R3 ;  /* 0x00000003000085a7 */ /* 0x000ea400080010ff */
[----:B--2---:R-:W-:Y:S05]  /*8960*/  @!P0 BRA `(.L_x_173) ;  /* 0xfffffffc00f08947 */ /* 0x004fea000383ffff */
[----:B------:R-:W-:Y:S05]  /*8970*/  BRA `(.L_x_174) ;  /* 0xffffffa400a87947 */ /* 0x000fea000383ffff */
.L_x_54:
[----:B----4-:R-:W-:-:S07]  /*8980*/  MOV R0, UR5 ;  /* 0x0000000500007c02 */ /* 0x010fce0008000f00 */
.L_x_175:
[----:B-1----:R1:W2:Y:S02]  /*8990*/  SYNCS.PHASECHK.TRANS64.TRYWAIT P0, [R0+URZ], R3 ;  /* 0x00000003000075a7 */ /* 0x0022a400080011ff */
[----:B--2---:R-:W-:Y:S05]  /*89a0*/  @!P0 NANOSLEEP.SYNCS 0x989680 ;  /* 0x009896800000895d */ /* 0x004fea0003900000 */
[----:B------:R-:W2:Y:S02]  /*89b0*/  @!P0 SYNCS.PHASECHK.TRANS64 P0, [R0+URZ], R3 ;  /* 0x00000003000085a7 */ /* 0x000ea400080010ff */
[----:B--2---:R-:W-:Y:S05]  /*89c0*/  @!P0 BRA `(.L_x_175) ;  /* 0xfffffffc00f08947 */ /* 0x004fea000383ffff */
[----:B------:R-:W-:Y:S05]  /*89d0*/  BRA `(.L_x_176) ;  /* 0xffffffa400b47947 */ /* 0x000fea000383ffff */
.L_x_55:
[----:B----4-:R-:W-:-:S07]  /*89e0*/  MOV R0, UR5 ;  /* 0x0000000500007c02 */ /* 0x010fce0008000f00 */
.L_x_177:
[----:B-1----:R1:W2:Y:S02]  /*89f0*/  SYNCS.PHASECHK.TRANS64.TRYWAIT P0, [R0+URZ], R3 ;  /* 0x00000003000075a7 */ /* 0x0022a400080011ff */
[----:B--2---:R-:W-:Y:S05]  /*8a00*/  @!P0 NANOSLEEP.SYNCS 0x989680 ;  /* 0x009896800000895d */ /* 0x004fea0003900000 */
[----:B------:R-:W2:Y:S02]  /*8a10*/  @!P0 SYNCS.PHASECHK.TRANS64 P0, [R0+URZ], R3 ;  /* 0x00000003000085a7 */ /* 0x000ea400080010ff */
[----:B--2---:R-:W-:Y:S05]  /*8a20*/  @!P0 BRA `(.L_x_177) ;  /* 0xfffffffc00f08947 */ /* 0x004fea000383ffff */
[----:B------:R-:W-:Y:S05]  /*8a30*/  BRA `(.L_x_178) ;  /* 0xffffffa400c07947 */ /* 0x000fea000383ffff */
.L_x_56:
[----:B----4-:R-:W-:-:S07]  /*8a40*/  MOV R0, UR5 ;  /* 0x0000000500007c02 */ /* 0x010fce0008000f00 */
.L_x_179:
[----:B-1----:R1:W2:Y:S02]  /*8a50*/  SYNCS.PHASECHK.TRANS64.TRYWAIT P0, [R0+URZ], R3 ;  /* 0x00000003000075a7 */ /* 0x0022a400080011ff */
[----:B--2---:R-:W-:Y:S05]  /*8a60*/  @!P0 NANOSLEEP.SYNCS 0x989680 ;  /* 0x009896800000895d */ /* 0x004fea0003900000 */
[----:B------:R-:W2:Y:S02]  /*8a70*/  @!P0 SYNCS.PHASECHK.TRANS64 P0, [R0+URZ], R3 ;  /* 0x00000003000085a7 */ /* 0x000ea400080010ff */
[----:B--2---:R-:W-:Y:S05]  /*8a80*/  @!P0 BRA `(.L_x_179) ;  /* 0xfffffffc00f08947 */ /* 0x004fea000383ffff */
[----:B------:R-:W-:Y:S05]  /*8a90*/  BRA `(.L_x_180) ;  /* 0xffffffa400cc7947 */ /* 0x000fea000383ffff */
.L_x_57:
[----:B----4-:R-:W-:-:S07]  /*8aa0*/  MOV R0, UR5 ;  /* 0x0000000500007c02 */ /* 0x010fce0008000f00 */
.L_x_181:
[----:B-1----:R1:W2:Y:S02]  /*8ab0*/  SYNCS.PHASECHK.TRANS64.TRYWAIT P0, [R0+URZ], R3 ;  /* 0x00000003000075a7 */ /* 0x0022a400080011ff */
[----:B--2---:R-:W-:Y:S05]  /*8ac0*/  @!P0 NANOSLEEP.SYNCS 0x989680 ;  /* 0x009896800000895d */ /* 0x004fea0003900000 */
[----:B------:R-:W2:Y:S02]  /*8ad0*/  @!P0 SYNCS.PHASECHK.TRANS64 P0, [R0+URZ], R3 ;  /* 0x00000003000085a7 */ /* 0x000ea400080010ff */
[----:B--2---:R-:W-:Y:S05]  /*8ae0*/  @!P0 BRA `(.L_x_181) ;  /* 0xfffffffc00f08947 */ /* 0x004fea000383ffff */
[----:B------:R-:W-:Y:S05]  /*8af0*/  BRA `(.L_x_182) ;  /* 0xffffffa400d87947 */ /* 0x000fea000383ffff */
.L_x_58:
[----:B----4-:R-:W-:-:S07]  /*8b00*/  MOV R0, UR5 ;  /* 0x0000000500007c02 */ /* 0x010fce0008000f00 */
.L_x_183:
[----:B-1----:R1:W2:Y:S02]  /*8b10*/  SYNCS.PHASECHK.TRANS64.TRYWAIT P0, [R0+URZ], R3 ;  /* 0x00000003000075a7 */ /* 0x0022a400080011ff */
[----:B--2---:R-:W-:Y:S05]  /*8b20*/  @!P0 NANOSLEEP.SYNCS 0x989680 ;  /* 0x009896800000895d */ /* 0x004fea0003900000 */
[----:B------:R-:W2:Y:S02]  /*8b30*/  @!P0 SYNCS.PHASECHK.TRANS64 P0, [R0+URZ], R3 ;  /* 0x00000003000085a7 */ /* 0x000ea400080010ff */
[----:B--2---:R-:W-:Y:S05]  /*8b40*/  @!P0 BRA `(.L_x_183) ;  /* 0xfffffffc00f08947 */ /* 0x004fea000383ffff */
[----:B------:R-:W-:Y:S05]  /*8b50*/  BRA `(.L_x_184) ;  /* 0xffffffa400e47947 */ /* 0x000fea000383ffff */
.L_x_59:
[----:B----4-:R-:W-:-:S07]  /*8b60*/  MOV R0, UR5 ;  /* 0x0000000500007c02 */ /* 0x010fce0008000f00 */
.L_x_185:
[----:B-1----:R1:W2:Y:S02]  /*8b70*/  SYNCS.PHASECHK.TRANS64.TRYWAIT P0, [R0+URZ], R3 ;  /* 0x00000003000075a7 */ /* 0x0022a400080011ff */
[----:B--2---:R-:W-:Y:S05]  /*8b80*/  @!P0 NANOSLEEP.SYNCS 0x989680 ;  /* 0x009896800000895d */ /* 0x004fea0003900000 */
[----:B------:R-:W2:Y:S02]  /*8b90*/  @!P0 SYNCS.PHASECHK.TRANS64 P0, [R0+URZ], R3 ;  /* 0x00000003000085a7 */ /* 0x000ea400080010ff */
[----:B--2---:R-:W-:Y:S05]  /*8ba0*/  @!P0 BRA `(.L_x_185) ;  /* 0xfffffffc00f08947 */ /* 0x004fea000383ffff */
[----:B------:R-:W-:Y:S05]  /*8bb0*/  BRA `(.L_x_186) ;  /* 0xffffffa400f07947 */ /* 0x000fea000383ffff */
.L_x_60:
[----:B----4-:R-:W-:-:S07]  /*8bc0*/  MOV R0, UR5 ;  /* 0x0000000500007c02 */ /* 0x010fce0008000f00 */
.L_x_187:
[----:B-1----:R1:W2:Y:S02]  /*8bd0*/  SYNCS.PHASECHK.TRANS64.TRYWAIT P0, [R0+URZ], R3 ;  /* 0x00000003000075a7 */ /* 0x0022a400080011ff */
[----:B--2---:R-:W-:Y:S05]  /*8be0*/  @!P0 NANOSLEEP.SYNCS 0x989680 ;  /* 0x009896800000895d */ /* 0x004fea0003900000 */
[----:B------:R-:W2:Y:S02]  /*8bf0*/  @!P0 SYNCS.PHASECHK.TRANS64 P0, [R0+URZ], R3 ;  /* 0x00000003000085a7 */ /* 0x000ea400080010ff */
[----:B--2---:R-:W-:Y:S05]  /*8c00*/  @!P0 BRA `(.L_x_187) ;  /* 0xfffffffc00f08947 */ /* 0x004fea000383ffff */
[----:B------:R-:W-:Y:S05]  /*8c10*/  BRA `(.L_x_188) ;  /* 0xffffffa400fc7947 */ /* 0x000fea000383ffff */
.L_x_61:
[----:B----4-:R-:W-:-:S07]  /*8c20*/  MOV R0, UR5 ;  /* 0x0000000500007c02 */ /* 0x010fce0008000f00 */
.L_x_189:
[----:B-1----:R1:W2:Y:S02]  /*8c30*/  SYNCS.PHASECHK.TRANS64.TRYWAIT P0, [R0+URZ], R3 ;  /* 0x00000003000075a7 */ /* 0x0022a400080011ff */
[----:B--2---:R-:W-:Y:S05]  /*8c40*/  @!P0 NANOSLEEP.SYNCS 0x989680 ;  /* 0x009896800000895d */ /* 0x004fea0003900000 */
[----:B------:R-:W2:Y:S02]  /*8c50*/  @!P0 SYNCS.PHASECHK.TRANS64 P0, [R0+URZ], R3 ;  /* 0x00000003000085a7 */ /* 0x000ea400080010ff */
[----:B--2---:R-:W-:Y:S05]  /*8c60*/  @!P0 BRA `(.L_x_189) ;  /* 0xfffffffc00f08947 */ /* 0x004fea000383ffff */
[----:B------:R-:W-:Y:S05]  /*8c70*/  BRA `(.L_x_190) ;  /* 0xffffffa800087947 */ /* 0x000fea000383ffff */
.L_x_62:
[----:B----4-:R-:W-:-:S07]  /*8c80*/  MOV R0, UR5 ;  /* 0x0000000500007c02 */ /* 0x010fce0008000f00 */
.L_x_191:
[----:B-1----:R1:W2:Y:S02]  /*8c90*/  SYNCS.PHASECHK.TRANS64.TRYWAIT P0, [R0+URZ], R3 ;  /* 0x00000003000075a7 */ /* 0x0022a400080011ff */
[----:B--2---:R-:W-:Y:S05]  /*8ca0*/  @!P0 NANOSLEEP.SYNCS 0x989680 ;  /* 0x009896800000895d */ /* 0x004fea0003900000 */
[----:B------:R-:W2:Y:S02]  /*8cb0*/  @!P0 SYNCS.PHASECHK.TRANS64 P0, [R0+URZ], R3 ;  /* 0x00000003000085a7 */ /* 0x000ea400080010ff */
[----:B--2---:R-:W-:Y:S05]  /*8cc0*/  @!P0 BRA `(.L_x_191) ;  /* 0xfffffffc00f08947 */ /* 0x004fea000383ffff */
[----:B------:R-:W-:Y:S05]  /*8cd0*/  BRA `(.L_x_192) ;  /* 0xffffffa800147947 */ /* 0x000fea000383ffff */
.L_x_63:
[----:B----4-:R-:W-:-:S07]  /*8ce0*/  MOV R0, UR5 ;  /* 0x0000000500007c02 */ /* 0x010fce0008000f00 */
.L_x_193:
[----:B-1----:R1:W2:Y:S02]  /*8cf0*/  SYNCS.PHASECHK.TRANS64.TRYWAIT P0, [R0+URZ], R3 ;  /* 0x00000003000075a7 */ /* 0x0022a400080011ff */
[----:B--2---:R-:W-:Y:S05]  /*8d00*/  @!P0 NANOSLEEP.SYNCS 0x989680 ;  /* 0x009896800000895d */ /* 0x004fea0003900000 */
[----:B------:R-:W2:Y:S02]  /*8d10*/  @!P0 SYNCS.PHASECHK.TRANS64 P0, [R0+URZ], R3 ;  /* 0x00000003000085a7 */ /* 0x000ea400080010ff */
[----:B--2---:R-:W-:Y:S05]  /*8d20*/  @!P0 BRA `(.L_x_193) ;  /* 0xfffffffc00f08947 */ /* 0x004fea000383ffff */
[----:B------:R-:W-:Y:S05]  /*8d30*/  BRA `(.L_x_194) ;  /* 0xffffffa800207947 */ /* 0x000fea000383ffff */
.L_x_64:
[----:B----4-:R-:W-:-:S07]  /*8d40*/  MOV R0, UR5 ;  /* 0x0000000500007c02 */ /* 0x010fce0008000f00 */
.L_x_195:
[----:B-1----:R1:W2:Y:S02]  /*8d50*/  SYNCS.PHASECHK.TRANS64.TRYWAIT P0, [R0+URZ], R3 ;  /* 0x00000003000075a7 */ /* 0x0022a400080011ff */
[----:B--2---:R-:W-:Y:S05]  /*8d60*/  @!P0 NANOSLEEP.SYNCS 0x989680 ;  /* 0x009896800000895d */ /* 0x004fea0003900000 */
[----:B------:R-:W2:Y:S02]  /*8d70*/  @!P0 SYNCS.PHASECHK.TRANS64 P0, [R0+URZ], R3 ;  /* 0x00000003000085a7 */ /* 0x000ea400080010ff */
[----:B--2---:R-:W-:Y:S05]  /*8d80*/  @!P0 BRA `(.L_x_195) ;  /* 0xfffffffc00f08947 */ /* 0x004fea000383ffff */
[----:B------:R-:W-:Y:S05]  /*8d90*/  BRA `(.L_x_196) ;  /* 0xffffffa8002c7947 */ /* 0x000fea000383ffff */
.L_x_65:
[----:B----4-:R-:W-:-:S07]  /*8da0*/  MOV R0, UR5 ;  /* 0x0000000500007c02 */ /* 0x010fce0008000f00 */
.L_x_197:
[----:B-1----:R1:W2:Y:S02]  /*8db0*/  SYNCS.PHASECHK.TRANS64.TRYWAIT P0, [R0+URZ], R3 ;  /* 0x00000003000075a7 */ /* 0x0022a400080011ff */
[----:B--2---:R-:W-:Y:S05]  /*8dc0*/  @!P0 NANOSLEEP.SYNCS 0x989680 ;  /* 0x009896800000895d */ /* 0x004fea0003900000 */
[----:B------:R-:W2:Y:S02]  /*8dd0*/  @!P0 SYNCS.PHASECHK.TRANS64 P0, [R0+URZ], R3 ;  /* 0x00000003000085a7 */ /* 0x000ea400080010ff */
[----:B--2---:R-:W-:Y:S05]  /*8de0*/  @!P0 BRA `(.L_x_197) ;  /* 0xfffffffc00f08947 */ /* 0x004fea000383ffff */
[----:B------:R-:W-:Y:S05]  /*8df0*/  BRA `(.L_x_198) ;  /* 0xffffffa800387947 */ /* 0x000fea000383ffff */
.L_x_66:
[----:B----4-:R-:W-:-:S07]  /*8e00*/  MOV R0, UR5 ;  /* 0x0000000500007c02 */ /* 0x010fce0008000f00 */
.L_x_199:
[----:B-1----:R1:W2:Y:S02]  /*8e10*/  SYNCS.PHASECHK.TRANS64.TRYWAIT P0, [R0+URZ], R3 ;  /* 0x00000003000075a7 */ /* 0x0022a400080011ff */
[----:B--2---:R-:W-:Y:S05]  /*8e20*/  @!P0 NANOSLEEP.SYNCS 0x989680 ;  /* 0x009896800000895d */ /* 0x004fea0003900000 */
[----:B------:R-:W2:Y:S02]  /*8e30*/  @!P0 SYNCS.PHASECHK.TRANS64 P0, [R0+URZ], R3 ;  /* 0x00000003000085a7 */ /* 0x000ea400080010ff */
[----:B--2---:R-:W-:Y:S05]  /*8e40*/  @!P0 BRA `(.L_x_199) ;  /* 0xfffffffc00f08947 */ /* 0x004fea000383ffff */
[----:B------:R-:W-:Y:S05]  /*8e50*/  BRA `(.L_x_200) ;  /* 0xffffffa800447947 */ /* 0x000fea000383ffff */
.L_x_67:
[----:B----4-:R-:W-:-:S07]  /*8e60*/  MOV R0, UR5 ;  /* 0x0000000500007c02 */ /* 0x010fce0008000f00 */
.L_x_201:
[----:B-1----:R1:W2:Y:S02]  /*8e70*/  SYNCS.PHASECHK.TRANS64.TRYWAIT P0, [R0+URZ], R3 ;  /* 0x00000003000075a7 */ /* 0x0022a400080011ff */
[----:B--2---:R-:W-:Y:S05]  /*8e80*/  @!P0 NANOSLEEP.SYNCS 0x989680 ;  /* 0x009896800000895d */ /* 0x004fea0003900000 */
[----:B------:R-:W2:Y:S02]  /*8e90*/  @!P0 SYNCS.PHASECHK.TRANS64 P0, [R0+URZ], R3 ;  /* 0x00000003000085a7 */ /* 0x000ea400080010ff */
[----:B--2---:R-:W-:Y:S05]  /*8ea0*/  @!P0 BRA `(.L_x_201) ;  /* 0xfffffffc00f08947 */ /* 0x004fea000383ffff */
[----:B------:R-:W-:Y:S05]  /*8eb0*/  BRA `(.L_x_202) ;  /* 0xffffffa800507947 */ /* 0x000fea000383ffff */
.L_x_68:
[----:B----4-:R-:W-:-:S07]  /*8ec0*/  MOV R0, UR5 ;  /* 0x0000000500007c02 */ /* 0x010fce0008000f00 */
.L_x_203:
[----:B-1----:R1:W2:Y:S02]  /*8ed0*/  SYNCS.PHASECHK.TRANS64.TRYWAIT P0, [R0+URZ], R3 ;  /* 0x00000003000075a7 */ /* 0x0022a400080011ff */
[----:B--2---:R-:W-:Y:S05]  /*8ee0*/  @!P0 NANOSLEEP.SYNCS 0x989680 ;  /* 0x009896800000895d */ /* 0x004fea0003900000 */
[----:B------:R-:W2:Y:S02]  /*8ef0*/  @!P0 SYNCS.PHASECHK.TRANS64 P0, [R0+URZ], R3 ;  /* 0x00000003000085a7 */ /* 0x000ea400080010ff */
[----:B--2---:R-:W-:Y:S05]  /*8f00*/  @!P0 BRA `(.L_x_203) ;  /* 0xfffffffc00f08947 */ /* 0x004fea000383ffff */
[----:B------:R-:W-:Y:S05]  /*8f10*/  BRA `(.L_x_204) ;  /* 0xffffffa8005c7947 */ /* 0x000fea000383ffff */
.L_x_69:
[----:B----4-:R-:W-:-:S07]  /*8f20*/  MOV R0, UR5 ;  /* 0x0000000500007c02 */ /* 0x010fce0008000f00 */
.L_x_205:
[----:B-1----:R1:W2:Y:S02]  /*8f30*/  SYNCS.PHASECHK.TRANS64.TRYWAIT P0, [R0+URZ], R3 ;  /* 0x00000003000075a7 */ /* 0x0022a400080011ff */
[----:B--2---:R-:W-:Y:S05]  /*8f40*/  @!P0 NANOSLEEP.SYNCS 0x989680 ;  /* 0x009896800000895d */ /* 0x004fea0003900000 */
[----:B------:R-:W2:Y:S02]  /*8f50*/  @!P0 SYNCS.PHASECHK.TRANS64 P0, [R0+URZ], R3 ;  /* 0x00000003000085a7 */ /* 0x000ea400080010ff */
[----:B--2---:R-:W-:Y:S05]  /*8f60*/  @!P0 BRA `(.L_x_205) ;  /* 0xfffffffc00f08947 */ /* 0x004fea000383ffff */
[----:B------:R-:W-:Y:S05]  /*8f70*/  BRA `(.L_x_206) ;  /* 0xffffffa800687947 */ /* 0x000fea000383ffff */
.L_x_70:
[----:B----4-:R-:W-:-:S07]  /*8f80*/  MOV R0, UR5 ;  /* 0x0000000500007c02 */ /* 0x010fce0008000f00 */
.L_x_207:
[----:B-1----:R1:W2:Y:S02]  /*8f90*/  SYNCS.PHASECHK.TRANS64.TRYWAIT P0, [R0+URZ], R3 ;  /* 0x00000003000075a7 */ /* 0x0022a400080011ff */
[----:B--2---:R-:W-:Y:S05]  /*8fa0*/  @!P0 NANOSLEEP.SYNCS 0x989680 ;  /* 0x009896800000895d */ /* 0x004fea0003900000 */
[----:B------:R-:W2:Y:S02]  /*8fb0*/  @!P0 SYNCS.PHASECHK.TRANS64 P0, [R0+URZ], R3 ;  /* 0x00000003000085a7 */ /* 0x000ea400080010ff */
[----:B--2---:R-:W-:Y:S05]  /*8fc0*/  @!P0 BRA `(.L_x_207) ;  /* 0xfffffffc00f08947 */ /* 0x004fea000383ffff */
[----:B------:R-:W-:Y:S05]  /*8fd0*/  BRA `(.L_x_208) ;  /* 0xffffffa800747947 */ /* 0x000fea000383ffff */
.L_x_71:
[----:B----4-:R-:W-:-:S07]  /*8fe0*/  MOV R0, UR5 ;  /* 0x0000000500007c02 */ /* 0x010fce0008000f00 */
.L_x_209:
[----:B-1----:R1:W2:Y:S02]  /*8ff0*/  SYNCS.PHASECHK.TRANS64.TRYWAIT P0, [R0+URZ], R3 ;  /* 0x00000003000075a7 */ /* 0x0022a400080011ff */
[----:B--2---:R-:W-:Y:S05]  /*9000*/  @!P0 NANOSLEEP.SYNCS 0x989680 ;  /* 0x009896800000895d */ /* 0x004fea0003900000 */
[----:B------:R-:W2:Y:S02]  /*9010*/  @!P0 SYNCS.PHASECHK.TRANS64 P0, [R0+URZ], R3 ;  /* 0x00000003000085a7 */ /* 0x000ea400080010ff */
[----:B--2---:R-:W-:Y:S05]  /*9020*/  @!P0 BRA `(.L_x_209) ;  /* 0xfffffffc00f08947 */ /* 0x004fea000383ffff */
[----:B------:R-:W-:Y:S05]  /*9030*/  BRA `(.L_x_210) ;  /* 0xffffffa800807947 */ /* 0x000fea000383ffff */
.L_x_74:
[----:B-1----:R1:W2:Y:S02]  /*9040*/  SYNCS.PHASECHK.TRANS64.TRYWAIT P0, [R0+URZ+0x2d0], R4 ;  /* 0x0002d004000075a7 */ /* 0x0022a400080011ff */
[----:B--2---:R-:W-:Y:S05]  /*9050*/  @!P0 NANOSLEEP.SYNCS 0x989680 ;  /* 0x009896800000895d */ /* 0x004fea0003900000 */
[----:B------:R-:W2:Y:S02]  /*9060*/  @!P0 SYNCS.PHASECHK.TRANS64 P0, [R0+URZ+0x2d0], R4 ;  /* 0x0002d004000085a7 */ /* 0x000ea400080010ff */
[----:B--2---:R-:W-:Y:S05]  /*9070*/  @!P0 BRA `(.L_x_74) ;  /* 0xfffffffc00f08947 */ /* 0x004fea000383ffff */
[----:B------:R-:W-:Y:S05]  /*9080*/  BRA `(.L_x_211) ;  /* 0xffffffa800dc7947 */ /* 0x000fea000383ffff */
.L_x_75:
[----:B------:R-:W-:-:S07]  /*9090*/  MOV R0, UR5 ;  /* 0x0000000500007c02 */ /* 0x000fce0008000f00 */
.L_x_212:
[----:B-1----:R1:W2:Y:S02]  /*90a0*/  SYNCS.PHASECHK.TRANS64.TRYWAIT P0, [R0+URZ+0x280], R5 ;  /* 0x00028005000075a7 */ /* 0x0022a400080011ff */
[----:B--2---:R-:W-:Y:S05]  /*90b0*/  @!P0 NANOSLEEP.SYNCS 0x989680 ;  /* 0x009896800000895d */ /* 0x004fea0003900000 */
[----:B------:R-:W2:Y:S02]  /*90c0*/  @!P0 SYNCS.PHASECHK.TRANS64 P0, [R0+URZ+0x280], R5 ;  /* 0x00028005000085a7 */ /* 0x000ea400080010ff */
[----:B--2---:R-:W-:Y:S05]  /*90d0*/  @!P0 BRA `(.L_x_212) ;  /* 0xfffffffc00f08947 */ /* 0x004fea000383ffff */
[----:B------:R-:W-:Y:S05]  /*90e0*/  BRA `(.L_x_213) ;  /* 0xffffffa800ec7947 */ /* 0x000fea000383ffff */
.L_x_76:
[----:B-1----:R1:W2:Y:S02]  /*90f0*/  SYNCS.PHASECHK.TRANS64.TRYWAIT P1, [R0+URZ+0x270], R4 ;  /* 0x00027004000075a7 */ /* 0x0022a400080211ff */
[----:B--2---:R-:W-:Y:S05]  /*9100*/  @!P1 NANOSLEEP.SYNCS 0x989680 ;  /* 0x009896800000995d */ /* 0x004fea0003900000 */
[----:B------:R-:W2:Y:S02]  /*9110*/  @!P1 SYNCS.PHASECHK.TRANS64 P1, [R0+URZ+0x270], R4 ;  /* 0x00027004000095a7 */ /* 0x000ea400080210ff */
[----:B--2---:R-:W-:Y:S05]  /*9120*/  @!P1 BRA `(.L_x_76) ;  /* 0xfffffffc00f09947 */ /* 0x004fea000383ffff */
[----:B------:R-:W-:Y:S05]  /*9130*/  BRA `(.L_x_214) ;  /* 0xffffffac001c7947 */ /* 0x000fea000383ffff */
.L_x_79:
[----:B------:R-:W-:-:S07]  /*9140*/  MOV R0, UR5 ;  /* 0x0000000500007c02 */ /* 0x000fce0008000f00 */
.L_x_215:
[----:B-1----:R1:W2:Y:S02]  /*9150*/  SYNCS.PHASECHK.TRANS64.TRYWAIT P0, [R0+URZ+0x280], R2 ;  /* 0x00028002000075a7 */ /* 0x0022a400080011ff */
[----:B--2---:R-:W-:Y:S05]  /*9160*/  @!P0 NANOSLEEP.SYNCS 0x989680 ;  /* 0x009896800000895d */ /* 0x004fea0003900000 */
[----:B------:R-:W2:Y:S02]  /*9170*/  @!P0 SYNCS.PHASECHK.TRANS64 P0, [R0+URZ+0x280], R2 ;  /* 0x00028002000085a7 */ /* 0x000ea400080010ff */
[----:B--2---:R-:W-:Y:S05]  /*9180*/  @!P0 BRA `(.L_x_215) ;  /* 0xfffffffc00f08947 */ /* 0x004fea000383ffff */
[----:B------:R-:W-:Y:S05]  /*9190*/  BRA `(.L_x_78) ;  /* 0xffffffac00707947 */ /* 0x000fea000383ffff */
.L_x_86:
[----:B-1----:R1:W2:Y:S02]  /*91a0*/  SYNCS.PHASECHK.TRANS64.TRYWAIT P1, [R0+URZ+0x270], R2 ;  /* 0x00027002000075a7 */ /* 0x0022a400080211ff */
[----:B--2---:R-:W-:Y:S05]  /*91b0*/  @!P1 NANOSLEEP.SYNCS 0x989680 ;  /* 0x009896800000995d */ /* 0x004fea0003900000 */
[----:B------:R-:W2:Y:S02]  /*91c0*/  @!P1 SYNCS.PHASECHK.TRANS64 P1, [R0+URZ+0x270], R2 ;  /* 0x00027002000095a7 */ /* 0x000ea400080210ff */
[----:B--2---:R-:W-:Y:S05]  /*91d0*/  @!P1 BRA `(.L_x_86) ;  /* 0xfffffffc00f09947 */ /* 0x004fea000383ffff */
[----:B------:R-:W-:Y:S05]  /*91e0*/  BRA `(.L_x_216) ;  /* 0xffffffb000c87947 */ /* 0x000fea000383ffff */
.L_x_87:
[----:B------:R-:W-:-:S07]  /*91f0*/  MOV R2, UR14 ;  /* 0x0000000e00027c02 */ /* 0x000fce0008000f00 */
.L_x_217:
[----:B-1----:R1:W2:Y:S02]  /*9200*/  SYNCS.PHASECHK.TRANS64.TRYWAIT P0, [R2+URZ+0x2b0], R0 ;  /* 0x0002b000020075a7 */ /* 0x0022a400080011ff */
[----:B--2---:R-:W-:Y:S05]  /*9210*/  @!P0 NANOSLEEP.SYNCS 0x989680 ;  /* 0x009896800000895d */ /* 0x004fea0003900000 */
[----:B------:R-:W2:Y:S02]  /*9220*/  @!P0 SYNCS.PHASECHK.TRANS64 P0, [R2+URZ+0x2b0], R0 ;  /* 0x0002b000020085a7 */ /* 0x000ea400080010ff */
[----:B--2---:R-:W-:Y:S05]  /*9230*/  @!P0 BRA `(.L_x_217) ;  /* 0xfffffffc00f08947 */ /* 0x004fea000383ffff */
[----:B------:R-:W-:Y:S05]  /*9240*/  BRA `(.L_x_218) ;  /* 0xffffffb000fc7947 */ /* 0x000fea000383ffff */
.L_x_90:
[----:B------:R-:W-:Y:S07]  /*9250*/  MOV R0, UR7 ;  /* 0x0000000700007c02 */ /* 0x000fee0008000f00 */
.L_x_219:
[----:B-1----:R1:W2:Y:S02]  /*9260*/  SYNCS.PHASECHK.TRANS64.TRYWAIT P0, [R0+URZ], R2 ;  /* 0x00000002000075a7 */ /* 0x0022a400080011ff */
[----:B--2---:R-:W-:Y:S05]  /*9270*/  @!P0 NANOSLEEP.SYNCS 0x989680 ;  /* 0x009896800000895d */ /* 0x004fea0003900000 */
[----:B------:R-:W2:Y:S02]  /*9280*/  @!P0 SYNCS.PHASECHK.TRANS64 P0, [R0+URZ], R2 ;  /* 0x00000002000085a7 */ /* 0x000ea400080010ff */
[----:B--2---:R-:W-:Y:S05]  /*9290*/  @!P0 BRA `(.L_x_219) ;  /* 0xfffffffc00f08947 */ /* 0x004fea000383ffff */
[----:B------:R-:W-:Y:S05]  /*92a0*/  BRA `(.L_x_89) ;  /* 0xffffffb4001c7947 */ /* 0x000fea000383ffff */
.L_x_93:
[----:B------:R-:W-:-:S07]  /*92b0*/  MOV R0, UR5 ;  /* 0x0000000500007c02 */ /* 0x000fce0008000f00 */
.L_x_220:
[----:B--2---:R2:W3:Y:S02]  /*92c0*/  SYNCS.PHASECHK.TRANS64.TRYWAIT P0, [R0+URZ], R2 ;  /* 0x00000002000075a7 */ /* 0x0044e400080011ff */
[----:B---3--:R-:W-:Y:S05]  /*92d0*/  @!P0 NANOSLEEP.SYNCS 0x989680 ;  /* 0x009896800000895d */ /* 0x008fea0003900000 */
[----:B------:R-:W3:Y:S02]  /*92e0*/  @!P0 SYNCS.PHASECHK.TRANS64 P0, [R0+URZ], R2 ;  /* 0x00000002000085a7 */ /* 0x000ee400080010ff */
[----:B---3--:R-:W-:Y:S05]  /*92f0*/  @!P0 BRA `(.L_x_220) ;  /* 0xfffffffc00f08947 */ /* 0x008fea000383ffff */
[----:B------:R-:W-:Y:S05]  /*9300*/  BRA `(.L_x_221) ;  /* 0xffffffb400bc7947 */ /* 0x000fea000383ffff */
.L_x_94:
[----:B------:R-:W-:-:S07]  /*9310*/  MOV R0, UR5 ;  /* 0x0000000500007c02 */ /* 0x000fce0008000f00 */
.L_x_222:
[----:B--2---:R2:W3:Y:S02]  /*9320*/  SYNCS.PHASECHK.TRANS64.TRYWAIT P0, [R0+URZ], R3 ;  /* 0x00000003000075a7 */ /* 0x0044e400080011ff */
[----:B---3--:R-:W-:Y:S05]  /*9330*/  @!P0 NANOSLEEP.SYNCS 0x989680 ;  /* 0x009896800000895d */ /* 0x008fea0003900000 */
[----:B------:R-:W3:Y:S02]  /*9340*/  @!P0 SYNCS.PHASECHK.TRANS64 P0, [R0+URZ], R3 ;  /* 0x00000003000085a7 */ /* 0x000ee400080010ff */
[----:B---3--:R-:W-:Y:S05]  /*9350*/  @!P0 BRA `(.L_x_222) ;  /* 0xfffffffc00f08947 */ /* 0x008fea000383ffff */
[----:B------:R-:W-:Y:S05]  /*9360*/  BRA `(.L_x_223) ;  /* 0xffffffb400c87947 */ /* 0x000fea000383ffff */
.L_x_95:
[----:B------:R-:W-:-:S07]  /*9370*/  MOV R0, UR5 ;  /* 0x0000000500007c02 */ /* 0x000fce0008000f00 */
.L_x_224:
[----:B--2---:R2:W3:Y:S02]  /*9380*/  SYNCS.PHASECHK.TRANS64.TRYWAIT P0, [R0+URZ], R3 ;  /* 0x00000003000075a7 */ /* 0x0044e400080011ff */
[----:B---3--:R-:W-:Y:S05]  /*9390*/  @!P0 NANOSLEEP.SYNCS 0x989680 ;  /* 0x009896800000895d */ /* 0x008fea0003900000 */
[----:B------:R-:W3:Y:S02]  /*93a0*/  @!P0 SYNCS.PHASECHK.TRANS64 P0, [R0+URZ], R3 ;  /* 0x00000003000085a7 */ /* 0x000ee400080010ff */
[----:B---3--:R-:W-:Y:S05]  /*93b0*/  @!P0 BRA `(.L_x_224) ;  /* 0xfffffffc00f08947 */ /* 0x008fea000383ffff */
[----:B------:R-:W-:Y:S05]  /*93c0*/  BRA `(.L_x_225) ;  /* 0xffffffb400d47947 */ /* 0x000fea000383ffff */
.L_x_96:
[----:B--2---:R-:W-:-:S07]  /*93d0*/  MOV R0, UR6 ;  /* 0x0000000600007c02 */ /* 0x004fce0008000f00 */
.L_x_226:
[----:B--2---:R2:W3:Y:S02]  /*93e0*/  SYNCS.PHASECHK.TRANS64.TRYWAIT P0, [R0+URZ], R2 ;  /* 0x00000002000075a7 */ /* 0x0044e400080011ff */
[----:B---3--:R-:W-:Y:S05]  /*93f0*/  @!P0 NANOSLEEP.SYNCS 0x989680 ;  /* 0x009896800000895d */ /* 0x008fea0003900000 */
[----:B------:R-:W3:Y:S02]  /*9400*/  @!P0 SYNCS.PHASECHK.TRANS64 P0, [R0+URZ], R2 ;  /* 0x00000002000085a7 */ /* 0x000ee400080010ff */
[----:B---3--:R-:W-:Y:S05]  /*9410*/  @!P0 BRA `(.L_x_226) ;  /* 0xfffffffc00f08947 */ /* 0x008fea000383ffff */
[----:B------:R-:W-:Y:S05]  /*9420*/  BRA `(.L_x_227) ;  /* 0xffffffb400e07947 */ /* 0x000fea000383ffff */
.L_x_101:
[----:B--2---:R2:W3:Y:S02]  /*9430*/  SYNCS.PHASECHK.TRANS64.TRYWAIT P0, [R0+URZ+0x270], R2 ;  /* 0x00027002000075a7 */ /* 0x0044e400080011ff */
[----:B---3--:R-:W-:Y:S05]  /*9440*/  @!P0 NANOSLEEP.SYNCS 0x989680 ;  /* 0x009896800000895d */ /* 0x008fea0003900000 */
[----:B------:R-:W3:Y:S02]  /*9450*/  @!P0 SYNCS.PHASECHK.TRANS64 P0, [R0+URZ+0x270], R2 ;  /* 0x00027002000085a7 */ /* 0x000ee400080010ff */
[----:B---3--:R-:W-:Y:S05]  /*9460*/  @!P0 BRA `(.L_x_101) ;  /* 0xfffffffc00f08947 */ /* 0x008fea000383ffff */
[----:B------:R-:W-:Y:S05]  /*9470*/  BRA `(.L_x_228) ;  /* 0xffffffb800dc7947 */ /* 0x000fea000383ffff */
.L_x_104:
[----:B------:R-:W-:Y:S07]  /*9480*/  MOV R0, UR4 ;  /* 0x0000000400007c02 */ /* 0x000fee0008000f00 */
.L_x_229:
[----:B--2---:R2:W3:Y:S02]  /*9490*/  SYNCS.PHASECHK.TRANS64.TRYWAIT P0, [R0+URZ+0x268], R2 ;  /* 0x00026802000075a7 */ /* 0x0044e400080011ff */
[----:B---3--:R-:W-:Y:S05]  /*94a0*/  @!P0 NANOSLEEP.SYNCS 0x989680 ;  /* 0x009896800000895d */ /* 0x008fea0003900000 */
[----:B------:R-:W3:Y:S02]  /*94b0*/  @!P0 SYNCS.PHASECHK.TRANS64 P0, [R0+URZ+0x268], R2 ;  /* 0x00026802000085a7 */ /* 0x000ee400080010ff */
[----:B---3--:R-:W-:Y:S05]  /*94c0*/  @!P0 BRA `(.L_x_229) ;  /* 0xfffffffc00f08947 */ /* 0x008fea000383ffff */
[----:B------:R-:W-:Y:S05]  /*94d0*/  BRA `(.L_x_103) ;  /* 0xffffffbc00c47947 */ /* 0x000fea000383ffff */
.L_x_107:
[----:B------:R-:W-:Y:S07]  /*94e0*/  MOV R0, UR13 ;  /* 0x0000000d00007c02 */ /* 0x000fee0008000f00 */
.L_x_230:
[----:B-1----:R1:W2:Y:S02]  /*94f0*/  SYNCS.PHASECHK.TRANS64.TRYWAIT P3, [R0+URZ+0x250], R30 ;  /* 0x0002501e000075a7 */ /* 0x0022a400080611ff */
[----:B--2---:R-:W-:Y:S05]  /*9500*/  @!P3 NANOSLEEP.SYNCS 0x989680 ;  /* 0x009896800000b95d */ /* 0x004fea0003900000 */
[----:B------:R-:W2:Y:S02]  /*9510*/  @!P3 SYNCS.PHASECHK.TRANS64 P3, [R0+URZ+0x250], R30 ;  /* 0x0002501e0000b5a7 */ /* 0x000ea400080610ff */
[----:B--2---:R-:W-:Y:S05]  /*9520*/  @!P3 BRA `(.L_x_230) ;  /* 0xfffffffc00f0b947 */ /* 0x004fea000383ffff */
[----:B------:R-:W-:Y:S05]  /*9530*/  BRA `(.L_x_231) ;  /* 0xffffffc000607947 */ /* 0x000fea000383ffff */
.L_x_109:
[----:B------:R-:W-:-:S07]  /*9540*/  MOV R0, UR4 ;  /* 0x0000000400007c02 */ /* 0x000fce0008000f00 */
.L_x_232:
[----:B-1----:R1:W2:Y:S02]  /*9550*/  SYNCS.PHASECHK.TRANS64.TRYWAIT P0, [R0+URZ], R2 ;  /* 0x00000002000075a7 */ /* 0x0022a400080011ff */
[----:B--2---:R-:W-:Y:S05]  /*9560*/  @!P0 NANOSLEEP.SYNCS 0x989680 ;  /* 0x009896800000895d */ /* 0x004fea0003900000 */
[----:B------:R-:W2:Y:S02]  /*9570*/  @!P0 SYNCS.PHASECHK.TRANS64 P0, [R0+URZ], R2 ;  /* 0x00000002000085a7 */ /* 0x000ea400080010ff */
[----:B--2---:R-:W-:Y:S05]  /*9580*/  @!P0 BRA `(.L_x_232) ;  /* 0xfffffffc00f08947 */ /* 0x004fea000383ffff */
[----:B------:R-:W-:Y:S05]  /*9590*/  BRA `(.L_x_233) ;  /* 0xffffffc400307947 */ /* 0x000fea000383ffff */
.L_x_111:
[----:B--2---:R2:W4:Y:S02]  /*95a0*/  SYNCS.PHASECHK.TRANS64.TRYWAIT P0, [R0+URZ+0x270], R2 ;  /* 0x00027002000075a7 */ /* 0x00452400080011ff */
[----:B----4-:R-:W-:Y:S05]  /*95b0*/  @!P0 NANOSLEEP.SYNCS 0x989680 ;  /* 0x009896800000895d */ /* 0x010fea0003900000 */
[----:B------:R-:W4:Y:S02]  /*95c0*/  @!P0 SYNCS.PHASECHK.TRANS64 P0, [R0+URZ+0x270], R2 ;  /* 0x00027002000085a7 */ /* 0x000f2400080010ff */
[----:B----4-:R-:W-:Y:S05]  /*95d0*/  @!P0 BRA `(.L_x_111) ;  /* 0xfffffffc00f08947 */ /* 0x010fea000383ffff */
[----:B------:R-:W-:Y:S05]  /*95e0*/  BRA `(.L_x_234) ;  /* 0xffffffc800007947 */ /* 0x000fea000383ffff */
.L_x_121:
[----:B-1----:R1:W2:Y:S02]  /*95f0*/  SYNCS.PHASECHK.TRANS64.TRYWAIT P3, [R2+URZ+0x240], R3 ;  /* 0x00024003020075a7 */ /* 0x0022a400080611ff */
[----:B--2---:R-:W-:Y:S05]  /*9600*/  @!P3 NANOSLEEP.SYNCS 0x989680 ;  /* 0x009896800000b95d */ /* 0x004fea0003900000 */
[----:B------:R-:W2:Y:S02]  /*9610*/  @!P3 SYNCS.PHASECHK.TRANS64 P3, [R2+URZ+0x240], R3 ;  /* 0x000240030200b5a7 */ /* 0x000ea400080610ff */
[----:B--2---:R-:W-:Y:S05]  /*9620*/  @!P3 BRA `(.L_x_121) ;  /* 0xfffffffc00f0b947 */ /* 0x004fea000383ffff */
[----:B------:R-:W-:Y:S05]  /*9630*/  BRA `(.L_x_120) ;  /* 0xffffffd400107947 */ /* 0x000fea000383ffff */
.L_x_123:
[----:B-1----:R1:W4:Y:S02]  /*9640*/  SYNCS.PHASECHK.TRANS64.TRYWAIT P1, [R23+URZ+0x290], R0 ;  /* 0x00029000170075a7 */ /* 0x00232400080211ff */
[----:B----4-:R-:W-:Y:S05]  /*9650*/  @!P1 NANOSLEEP.SYNCS 0x989680 ;  /* 0x009896800000995d */ /* 0x010fea0003900000 */
[----:B------:R-:W4:Y:S02]  /*9660*/  @!P1 SYNCS.PHASECHK.TRANS64 P1, [R23+URZ+0x290], R0 ;  /* 0x00029000170095a7 */ /* 0x000f2400080210ff */
[----:B----4-:R-:W-:Y:S05]  /*9670*/  @!P1 BRA `(.L_x_123) ;  /* 0xfffffffc00f09947 */ /* 0x010fea000383ffff */
[----:B------:R-:W-:Y:S05]  /*9680*/  BRA `(.L_x_122) ;  /* 0xffffffd400707947 */ /* 0x000fea000383ffff */
        .weak           $__internal_0_$__cuda_sm10x_tcgen05_guardrail_trap_col_being_dealloced_not_returned_by_alloc
        .type           $__internal_0_$__cuda_sm10x_tcgen05_guardrail_trap_col_being_dealloced_not_returned_by_alloc,@function
        .size           $__internal_0_$__cuda_sm10x_tcgen05_guardrail_trap_col_being_dealloced_not_returned_by_alloc,($__internal_1_$__cuda_sm10x_tcgen05_guardrail_trap_phase_invalid_during_alloc - $__internal_0_$__cuda_sm10x_tcgen05_guardrail_trap_col_being_dealloced_not_returned_by_alloc)
$__internal_0_$__cuda_sm10x_tcgen05_guardrail_trap_col_being_dealloced_not_returned_by_alloc:
[----:B------:R-:W-:Y:S05]  /*9690*/  BPT.TRAP 0x1 ;  /* 0x000000040000795c */ /* 0x000fea0000300000 */
[----:B------:R-:W-:-:S04]  /*96a0*/  HFMA2 R3, -RZ, RZ, 0, 0 ;  /* 0x00000000ff037431 */ /* 0x000fc800000001ff */
[----:B------:R-:W-:Y:S05]  /*96b0*/  RET.REL.NODEC R2 `(_ZN7cutlass13device_kernelINS_4gemm6kernel13GemmUniversalIN4cute5tupleIJiiiiEEENS1_10collective13CollectiveMmaINS1_35MainloopSm100TmaUmmaWarpSpecializedILi36ELi2ELi4ENS5_IJNS4_1CILi1EEESB_SB_EEEEENS5_IJNSA_ILi128EEENSA_ILi48EEENSA_ILi16EEEEEENS_6half_tENS5_IJlSB_lEEESI_SJ_NS4_8TiledMMAINS4_8MMA_AtomIJNS4_20SM100_MMA_F16BF16_SSISI_SI_fLi128ELi48ELNS4_4UMMA5MajorE0ELSO_0ELNSN_7ScaleInE0ELSP_0EEEEEENS4_6LayoutISC_NS5_IJNSA_ILi0EEEST_ST_EEEEENS5_IJNS4_10UnderscoreESW_SW_EEEEENS4_13SM90_TMA_LOADENS4_14ComposedLayoutINS4_7SwizzleILi1ELi4ELi3EEENS4_18smem_ptr_flag_bitsILi16EEENSS_INS5_IJNSA_ILi8EEESG_EEENS5_IJSG_SB_EEEEEEEvNS4_8identityESZ_S19_vS1A_EENS_8epilogue10collective18CollectiveEpilogueINS1C_23Sm100TmaWarpSpecializedILi2ELi1ELi48ELb1ELb0EEEJSH_NS5_IJNSS_ISE_SB_EENSS_ISF_SB_EEEEESI_SJ_SI_SJ_NS1C_6fusion15FusionCallbacksIS1G_NS1K_17LinearCombinationISI_fSI_fLNS_15FloatRoundStyleE2EEESH_S1J_JEEENS4_5SM1004TMEM4LOAD26SM100_TMEM_LOAD_32dp32b16xESZ_S19_NS4_39AutoVectorizingCopyWithAssumedAlignmentILi128EEENS4_14SM90_TMA_STOREES19_S1V_S1V_EEEvvEEEEvNT_6ParamsE) ;  /* 0xffffff6802507950 */ /* 0x000fea0003c3ffff */
        .weak           $__internal_1_$__cuda_sm10x_tcgen05_guardrail_trap_phase_invalid_during_alloc
        .type           $__internal_1_$__cuda_sm10x_tcgen05_guardrail_trap_phase_invalid_during_alloc,@function
        .size           $__internal_1_$__cuda_sm10x_tcgen05_guardrail_trap_phase_invalid_during_alloc,($__internal_2_$__cuda_sm10x_tcgen05_guardrail_trap_unallocated_columns_being_dealloced - $__internal_1_$__cuda_sm10x_tcgen05_guardrail_trap_phase_invalid_during_alloc)
$__internal_1_$__cuda_sm10x_tcgen05_guardrail_trap_phase_invalid_during_alloc:
[----:B------:R-:W-:Y:S05]  /*96c0*/  BPT.TRAP 0x1 ;  /* 0x000000040000795c */ /* 0x000fea0000300000 */
[----:B------:R-:W-:-:S04]  /*96d0*/  MOV R3, 0x0 ;  /* 0x0000000000037802 */ /* 0x000fc80000000f00 */
[----:B------:R-:W-:Y:S05]  /*96e0*/  RET.REL.NODEC R2 `(_ZN7cutlass13device_kernelINS_4gemm6kernel13GemmUniversalIN4cute5tupleIJiiiiEEENS1_10collective13CollectiveMmaINS1_35MainloopSm100TmaUmmaWarpSpecializedILi36ELi2ELi4ENS5_IJNS4_1CILi1EEESB_SB_EEEEENS5_IJNSA_ILi128EEENSA_ILi48EEENSA_ILi16EEEEEENS_6half_tENS5_IJlSB_lEEESI_SJ_NS4_8TiledMMAINS4_8MMA_AtomIJNS4_20SM100_MMA_F16BF16_SSISI_SI_fLi128ELi48ELNS4_4UMMA5MajorE0ELSO_0ELNSN_7ScaleInE0ELSP_0EEEEEENS4_6LayoutISC_NS5_IJNSA_ILi0EEEST_ST_EEEEENS5_IJNS4_10UnderscoreESW_SW_EEEEENS4_13SM90_TMA_LOADENS4_14ComposedLayoutINS4_7SwizzleILi1ELi4ELi3EEENS4_18smem_ptr_flag_bitsILi16EEENSS_INS5_IJNSA_ILi8EEESG_EEENS5_IJSG_SB_EEEEEEEvNS4_8identityESZ_S19_vS1A_EENS_8epilogue10collective18CollectiveEpilogueINS1C_23Sm100TmaWarpSpecializedILi2ELi1ELi48ELb1ELb0EEEJSH_NS5_IJNSS_ISE_SB_EENSS_ISF_SB_EEEEESI_SJ_SI_SJ_NS1C_6fusion15FusionCallbacksIS1G_NS1K_17LinearCombinationISI_fSI_fLNS_15FloatRoundStyleE2EEESH_S1J_JEEENS4_5SM1004TMEM4LOAD26SM100_TMEM_LOAD_32dp32b16xESZ_S19_NS4_39AutoVectorizingCopyWithAssumedAlignmentILi128EEENS4_14SM90_TMA_STOREES19_S1V_S1V_EEEvvEEEEvNT_6ParamsE) ;  /* 0xffffff6802447950 */ /* 0x000fea0003c3ffff */
        .weak           $__internal_2_$__cuda_sm10x_tcgen05_guardrail_trap_unallocated_columns_being_dealloced
        .type           $__internal_2_$__cuda_sm10x_tcgen05_guardrail_trap_unallocated_columns_being_dealloced,@function
        .size           $__internal_2_$__cuda_sm10x_tcgen05_guardrail_trap_unallocated_columns_being_dealloced,(.L_x_236 - $__internal_2_$__cuda_sm10x_tcgen05_guardrail_trap_unallocated_columns_being_dealloced)
$__internal_2_$__cuda_sm10x_tcgen05_guardrail_trap_unallocated_columns_being_dealloced:
[----:B------:R-:W-:Y:S05]  /*96f0*/  BPT.TRAP 0x1 ;  /* 0x000000040000795c */ /* 0x000fea0000300000 */
[----:B------:R-:W-:-:S04]  /*9700*/  HFMA2 R3, -RZ, RZ, 0, 0 ;  /* 0x00000000ff037431 */ /* 0x000fc800000001ff */
[----:B------:R-:W-:Y:S05]  /*9710*/  RET.REL.NODEC R2 `(_ZN7cutlass13device_kernelINS_4gemm6kernel13GemmUniversalIN4cute5tupleIJiiiiEEENS1_10collective13CollectiveMmaINS1_35MainloopSm100TmaUmmaWarpSpecializedILi36ELi2ELi4ENS5_IJNS4_1CILi1EEESB_SB_EEEEENS5_IJNSA_ILi128EEENSA_ILi48EEENSA_ILi16EEEEEENS_6half_tENS5_IJlSB_lEEESI_SJ_NS4_8TiledMMAINS4_8MMA_AtomIJNS4_20SM100_MMA_F16BF16_SSISI_SI_fLi128ELi48ELNS4_4UMMA5MajorE0ELSO_0ELNSN_7ScaleInE0ELSP_0EEEEEENS4_6LayoutISC_NS5_IJNSA_ILi0EEEST_ST_EEEEENS5_IJNS4_10UnderscoreESW_SW_EEEEENS4_13SM90_TMA_LOADENS4_14ComposedLayoutINS4_7SwizzleILi1ELi4ELi3EEENS4_18smem_ptr_flag_bitsILi16EEENSS_INS5_IJNSA_ILi8EEESG_EEENS5_IJSG_SB_EEEEEEEvNS4_8identityESZ_S19_vS1A_EENS_8epilogue10collective18CollectiveEpilogueINS1C_23Sm100TmaWarpSpecializedILi2ELi1ELi48ELb1ELb0EEEJSH_NS5_IJNSS_ISE_SB_EENSS_ISF_SB_EEEEESI_SJ_SI_SJ_NS1C_6fusion15FusionCallbacksIS1G_NS1K_17LinearCombinationISI_fSI_fLNS_15FloatRoundStyleE2EEESH_S1J_JEEENS4_5SM1004TMEM4LOAD26SM100_TMEM_LOAD_32dp32b16xESZ_S19_NS4_39AutoVectorizingCopyWithAssumedAlignmentILi128EEENS4_14SM90_TMA_STOREES19_S1V_S1V_EEEvvEEEEvNT_6ParamsE) ;  /* 0xffffff6802387950 */ /* 0x000fea0003c3ffff */
.L_x_235:
[----:B------:R-:W-:-:S00]  /*9720*/  BRA `(.L_x_235) ;  /* 0xfffffffc00fc7947 */ /* 0x000fc0000383ffff */
[----:B------:R-:W-:-:S00]  /*9730*/  NOP ;  /* 0x0000000000007918 */ /* 0x000fc00000000000 */
        /* <DEDUP_REMOVED lines=12> */
.L_x_236:


//--------------------- .nv.global.init           --------------------------
	.section	.nv.global.init,"aw",@progbits
.nv.global.init:
	.type		$str$27,@object
	.size		$str$27,($str$28 - $str$27)
$str$27:
        /*0000*/ 	.byte	0x28, 0x61, 0x64, 0x64, 0x72, 0x65, 0x73, 0x73, 0x20, 0x26, 0x20, 0x6d, 0x61, 0x73, 0x6b, 0x29
        /*0010*/ 	.byte	0x20, 0x3d, 0x3d, 0x20, 0x30, 0x00
	.type		$str$28,@object
	.size		$str$28,($str$26 - $str$28)
$str$28:
        /*0016*/ 	.byte	0x2f, 0x74, 0x6d, 0x70, 0x2f, 0x63, 0x75, 0x74, 0x6c, 0x61, 0x73, 0x73, 0x5f, 0x73, 0x77, 0x65
        /*0026*/ 	.byte	0x65, 0x70, 0x5f, 0x73, 0x72, 0x63, 0x2f, 0x69, 0x6e, 0x63, 0x6c, 0x75, 0x64, 0x65, 0x2f, 0x63
        /*0036*/ 	.byte	0x75, 0x74, 0x65, 0x2f, 0x70, 0x6f, 0x69, 0x6e, 0x74, 0x65, 0x72, 0x5f, 0x66, 0x6c, 0x61, 0x67
        /*0046*/ 	.byte	0x67, 0x65, 0x64, 0x2e, 0x68, 0x70, 0x70, 0x00
	.type		$str$26,@object
	.size		$str$26,($str$25 - $str$26)
$str$26:
        /*004e*/ 	.byte	0x2f, 0x74, 0x6d, 0x70, 0x2f, 0x63, 0x75, 0x74, 0x6c, 0x61, 0x73, 0x73, 0x5f, 0x73, 0x77, 0x65
        /*005e*/ 	.byte	0x65, 0x70, 0x5f, 0x73, 0x72, 0x63, 0x2f, 0x69, 0x6e, 0x63, 0x6c, 0x75, 0x64, 0x65, 0x2f, 0x63
        /*006e*/ 	.byte	0x75, 0x74, 0x65, 0x2f, 0x61, 0x74, 0x6f, 0x6d, 0x2f, 0x63, 0x6f, 0x70, 0x79, 0x5f, 0x74, 0x72
        /*007e*/ 	.byte	0x61, 0x69, 0x74, 0x73, 0x5f, 0x73, 0x6d, 0x31, 0x30, 0x30, 0x2e, 0x68, 0x70, 0x70, 0x00
	.type		$str$25,@object
	.size		$str$25,(__unnamed_1 - $str$25)
$str$25:
        /*008d*/ 	.byte	0x28, 0x28, 0x75, 0x69, 0x6e, 0x74, 0x33, 0x32, 0x5f, 0x74, 0x28, 0x74, 0x68, 0x72, 0x65, 0x61
        /*009d*/ 	.byte	0x64, 0x49, 0x64, 0x78, 0x2e, 0x78, 0x29, 0x20, 0x2f, 0x20, 0x33, 0x32, 0x29, 0x20, 0x25, 0x20
        /*00ad*/ 	.byte	0x34, 0x29, 0x20, 0x3d, 0x3d, 0x20, 0x28, 0x28, 0x28, 0x74, 0x6d, 0x65, 0x6d, 0x5f, 0x61, 0x64
        /*00bd*/ 	.byte	0x64, 0x72, 0x20, 0x3e, 0x3e, 0x20, 0x31, 0x36, 0x29, 0x20, 0x2f, 0x20, 0x33, 0x32, 0x29, 0x20
        /*00cd*/ 	.byte	0x25, 0x20, 0x34, 0x29, 0x00
	.type		__unnamed_1,@object
	.size		__unnamed_1,(__unnamed_2 - __unnamed_1)
__unnamed_1:
        /*00d2*/ 	.byte	0x61, 0x75, 0x74, 0x6f, 0x20, 0x63, 0x75, 0x74, 0x65, 0x3a, 0x3a, 0x61, 0x73, 0x5f, 0x70, 0x6f
        /* <DEDUP_REMOVED lines=24> */
        /*0262*/ 	.byte	0x31, 0x34, 0x34, 0x3e, 0x3e, 0x3e, 0x3e, 0x5d, 0x00
	.type		__unnamed_2,@object
	.size		__unnamed_2,(.L_2 - __unnamed_2)
__unnamed_2:
        /* <DEDUP_REMOVED lines=40> */
        /*04eb*/ 	.byte	0x3a, 0x3a, 0x43, 0x3c, 0x30, 0x3e, 0x3e, 0x3e, 0x3e, 0x5d, 0x00
.L_2:


//--------------------- .nv.shared._ZN7cutlass13device_kernelINS_4gemm6kernel13GemmUniversalIN4cute5tupleIJiiiiEEENS1_10collective13CollectiveMmaINS1_35MainloopSm100TmaUmmaWarpSpecializedILi36ELi2ELi4ENS5_IJNS4_1CILi1EEESB_SB_EEEEENS5_IJNSA_ILi128EEENSA_ILi48EEENSA_ILi16EEEEEENS_6half_tENS5_IJlSB_lEEESI_SJ_NS4_8TiledMMAINS4_8MMA_AtomIJNS4_20SM100_MMA_F16BF16_SSISI_SI_fLi128ELi48ELNS4_4UMMA5MajorE0ELSO_0ELNSN_7ScaleInE0ELSP_0EEEEEENS4_6LayoutISC_NS5_IJNSA_ILi0EEEST_ST_EEEEENS5_IJNS4_10UnderscoreESW_SW_EEEEENS4_13SM90_TMA_LOADENS4_14ComposedLayoutINS4_7SwizzleILi1ELi4ELi3EEENS4_18smem_ptr_flag_bitsILi16EEENSS_INS5_IJNSA_ILi8EEESG_EEENS5_IJSG_SB_EEEEEEEvNS4_8identityESZ_S19_vS1A_EENS_8epilogue10collective18CollectiveEpilogueINS1C_23Sm100TmaWarpSpecializedILi2ELi1ELi48ELb1ELb0EEEJSH_NS5_IJNSS_ISE_SB_EENSS_ISF_SB_EEEEESI_SJ_SI_SJ_NS1C_6fusion15FusionCallbacksIS1G_NS1K_17LinearCombinationISI_fSI_fLNS_15FloatRoundStyleE2EEESH_S1J_JEEENS4_5SM1004TMEM4LOAD26SM100_TMEM_LOAD_32dp32b16xESZ_S19_NS4_39AutoVectorizingCopyWithAssumedAlignmentILi128EEENS4_14SM90_TMA_STOREES19_S1V_S1V_EEEvvEEEEvNT_6ParamsE --------------------------
	.section	.nv.shared._ZN7cutlass13device_kernelINS_4gemm6kernel13GemmUniversalIN4cute5tupleIJiiiiEEENS1_10collective13CollectiveMmaINS1_35MainloopSm100TmaUmmaWarpSpecializedILi36ELi2ELi4ENS5_IJNS4_1CILi1EEESB_SB_EEEEENS5_IJNSA_ILi128EEENSA_ILi48EEENSA_ILi16EEEEEENS_6half_tENS5_IJlSB_lEEESI_SJ_NS4_8TiledMMAINS4_8MMA_AtomIJNS4_20SM100_MMA_F16BF16_SSISI_SI_fLi128ELi48ELNS4_4UMMA5MajorE0ELSO_0ELNSN_7ScaleInE0ELSP_0EEEEEENS4_6LayoutISC_NS5_IJNSA_ILi0EEEST_ST_EEEEENS5_IJNS4_10UnderscoreESW_SW_EEEEENS4_13SM90_TMA_LOADENS4_14ComposedLayoutINS4_7SwizzleILi1ELi4ELi3EEENS4_18smem_ptr_flag_bitsILi16EEENSS_INS5_IJNSA_ILi8EEESG_EEENS5_IJSG_SB_EEEEEEEvNS4_8identityESZ_S19_vS1A_EENS_8epilogue10collective18CollectiveEpilogueINS1C_23Sm100TmaWarpSpecializedILi2ELi1ELi48ELb1ELb0EEEJSH_NS5_IJNSS_ISE_SB_EENSS_ISF_SB_EEEEESI_SJ_SI_SJ_NS1C_6fusion15FusionCallbacksIS1G_NS1K_17LinearCombinationISI_fSI_fLNS_15FloatRoundStyleE2EEESH_S1J_JEEENS4_5SM1004TMEM4LOAD26SM100_TMEM_LOAD_32dp32b16xESZ_S19_NS4_39AutoVectorizingCopyWithAssumedAlignmentILi128EEENS4_14SM90_TMA_STOREES19_S1V_S1V_EEEvvEEEEvNT_6ParamsE,"aw",@nobits
	.sectionflags	@""
	.align	16
	.zero		1024


//--------------------- .nv.shared.reserved.0     --------------------------
	.section	.nv.shared.reserved.0,"aw",@nobits
	.weak		__nv_reservedSMEM_offset_0_alias
	.size		__nv_reservedSMEM_offset_0_alias, 0, 64
	.other		__nv_reservedSMEM_offset_0_alias,@"STO_CUDA_RESERVED_SHARED STV_DEFAULT"
__nv_reservedSMEM_offset_0_alias:
	.zero		0
.nv.shared.reserved.0:
	.zero		64
	.weak		__nv_reservedSMEM_tcgen05_partition
	.type		__nv_reservedSMEM_tcgen05_partition,@object
	.size		__nv_reservedSMEM_tcgen05_partition,(.L_0 - __nv_reservedSMEM_tcgen05_partition)
__nv_reservedSMEM_tcgen05_partition:
	.zero		32
.L_0:


//--------------------- .nv.global                --------------------------
	.section	.nv.global,"aw",@nobits
.nv.global:
	.type		_ZN40_INTERNAL_94866aed_4_k_cu_18842c1e_169484cute1_E,@object
	.size		_ZN40_INTERNAL_94866aed_4_k_cu_18842c1e_169484cute1_E,(_ZN40_INTERNAL_94866aed_4_k_cu_18842c1e_169484cuda3std3__45__cpo6cbeginE - _ZN40_INTERNAL_94866aed_4_k_cu_18842c1e_169484cute1_E)
_ZN40_INTERNAL_94866aed_4_k_cu_18842c1e_169484cute1_E:
	.zero		1
	.type		_ZN40_INTERNAL_94866aed_4_k_cu_18842c1e_169484cuda3std3__45__cpo6cbeginE,@object
	.size		_ZN40_INTERNAL_94866aed_4_k_cu_18842c1e_169484cuda3std3__45__cpo6cbeginE,(_ZN40_INTERNAL_94866aed_4_k_cu_18842c1e_169484cuda3std3__48in_placeE - _ZN40_INTERNAL_94866aed_4_k_cu_18842c1e_169484cuda3std3__45__cpo6cbeginE)
_ZN40_INTERNAL_94866aed_4_k_cu_18842c1e_169484cuda3std3__45__cpo6cbeginE:
	.zero		1
	.type		_ZN40_INTERNAL_94866aed_4_k_cu_18842c1e_169484cuda3std3__48in_placeE,@object
	.size		_ZN40_INTERNAL_94866aed_4_k_cu_18842c1e_169484cuda3std3__48in_placeE,(_ZN40_INTERNAL_94866aed_4_k_cu_18842c1e_169484cuda3std6ranges3__45__cpo9iter_moveE - _ZN40_INTERNAL_94866aed_4_k_cu_18842c1e_169484cuda3std3__48in_placeE)
_ZN40_INTERNAL_94866aed_4_k_cu_18842c1e_169484cuda3std3__48in_placeE:
	.zero		1
	.type		_ZN40_INTERNAL_94866aed_4_k_cu_18842c1e_169484cuda3std6ranges3__45__cpo9iter_moveE,@object
	.size		_ZN40_INTERNAL_94866aed_4_k_cu_18842c1e_169484cuda3std6ranges3__45__cpo9iter_moveE,(_ZN40_INTERNAL_94866aed_4_k_cu_18842c1e_169484cuda3std3__45__cpo5beginE - _ZN40_INTERNAL_94866aed_4_k_cu_18842c1e_169484cuda3std6ranges3__45__cpo9iter_moveE)
_ZN40_INTERNAL_94866aed_4_k_cu_18842c1e_169484cuda3std6ranges3__45__cpo9iter_moveE:
	.zero		1
	.type		_ZN40_INTERNAL_94866aed_4_k_cu_18842c1e_169484cuda3std3__45__cpo5beginE,@object
	.size		_ZN40_INTERNAL_94866aed_4_k_cu_18842c1e_169484cuda3std3__45__cpo5beginE,(_ZN40_INTERNAL_94866aed_4_k_cu_18842c1e_169484cuda3std3__442_GLOBAL__N__94866aed_4_k_cu_18842c1e_169486ignoreE - _ZN40_INTERNAL_94866aed_4_k_cu_18842c1e_169484cuda3std3__45__cpo5beginE)
_ZN40_INTERNAL_94866aed_4_k_cu_18842c1e_169484cuda3std3__45__cpo5beginE:
	.zero		1
	.type		_ZN40_INTERNAL_94866aed_4_k_cu_18842c1e_169484cuda3std3__442_GLOBAL__N__94866aed_4_k_cu_18842c1e_169486ignoreE,@object
	.size		_ZN40_INTERNAL_94866aed_4_k_cu_18842c1e_169484cuda3std3__442_GLOBAL__N__94866aed_4_k_cu_18842c1e_169486ignoreE,(_ZN40_INTERNAL_94866aed_4_k_cu_18842c1e_169484cute7productE - _ZN40_INTERNAL_94866aed_4_k_cu_18842c1e_169484cuda3std3__442_GLOBAL__N__94866aed_4_k_cu_18842c1e_169486ignoreE)
_ZN40_INTERNAL_94866aed_4_k_cu_18842c1e_169484cuda3std3__442_GLOBAL__N__94866aed_4_k_cu_18842c1e_169486ignoreE:
	.zero		1
	.type		_ZN40_INTERNAL_94866aed_4_k_cu_18842c1e_169484cute7productE,@object
	.size		_ZN40_INTERNAL_94866aed_4_k_cu_18842c1e_169484cute7productE,(_ZN40_INTERNAL_94866aed_4_k_cu_18842c1e_169484cuda3std3__45__cpo3endE - _ZN40_INTERNAL_94866aed_4_k_cu_18842c1e_169484cute7productE)
_ZN40_INTERNAL_94866aed_4_k_cu_18842c1e_169484cute7productE:
	.zero		1
	.type		_ZN40_INTERNAL_94866aed_4_k_cu_18842c1e_169484cuda3std3__45__cpo3endE,@object
	.size		_ZN40_INTERNAL_94866aed_4_k_cu_18842c1e_169484cuda3std3__45__cpo3endE,(_ZN40_INTERNAL_94866aed_4_k_cu_18842c1e_169484cuda3std3__419piecewise_constructE - _ZN40_INTERNAL_94866aed_4_k_cu_18842c1e_169484cuda3std3__45__cpo3endE)
_ZN40_INTERNAL_94866aed_4_k_cu_18842c1e_169484cuda3std3__45__cpo3endE:
	.zero		1
	.type		_ZN40_INTERNAL_94866aed_4_k_cu_18842c1e_169484cuda3std3__419piecewise_constructE,@object
	.size		_ZN40_INTERNAL_94866aed_4_k_cu_18842c1e_169484cuda3std3__419piecewise_constructE,(_ZN40_INTERNAL_94866aed_4_k_cu_18842c1e_169484cuda3std3__45__cpo4cendE - _ZN40_INTERNAL_94866aed_4_k_cu_18842c1e_169484cuda3std3__419piecewise_constructE)
_ZN40_INTERNAL_94866aed_4_k_cu_18842c1e_169484cuda3std3__419piecewise_constructE:
	.zero		1
	.type		_ZN40_INTERNAL_94866aed_4_k_cu_18842c1e_169484cuda3std3__45__cpo4cendE,@object
	.size		_ZN40_INTERNAL_94866aed_4_k_cu_18842c1e_169484cuda3std3__45__cpo4cendE,(_ZN40_INTERNAL_94866aed_4_k_cu_18842c1e_169484cuda3std6ranges3__45__cpo4swapE - _ZN40_INTERNAL_94866aed_4_k_cu_18842c1e_169484cuda3std3__45__cpo4cendE)
_ZN40_INTERNAL_94866aed_4_k_cu_18842c1e_169484cuda3std3__45__cpo4cendE:
	.zero		1
	.type		_ZN40_INTERNAL_94866aed_4_k_cu_18842c1e_169484cuda3std6ranges3__45__cpo4swapE,@object
	.size		_ZN40_INTERNAL_94866aed_4_k_cu_18842c1e_169484cuda3std6ranges3__45__cpo4swapE,(.L_10 - _ZN40_INTERNAL_94866aed_4_k_cu_18842c1e_169484cuda3std6ranges3__45__cpo4swapE)
_ZN40_INTERNAL_94866aed_4_k_cu_18842c1e_169484cuda3std6ranges3__45__cpo4swapE:
	.zero		1
.L_10:


//--------------------- .nv.constant0._ZN7cutlass13device_kernelINS_4gemm6kernel13GemmUniversalIN4cute5tupleIJiiiiEEENS1_10collective13CollectiveMmaINS1_35MainloopSm100TmaUmmaWarpSpecializedILi36ELi2ELi4ENS5_IJNS4_1CILi1EEESB_SB_EEEEENS5_IJNSA_ILi128EEENSA_ILi48EEENSA_ILi16EEEEEENS_6half_tENS5_IJlSB_lEEESI_SJ_NS4_8TiledMMAINS4_8MMA_AtomIJNS4_20SM100_MMA_F16BF16_SSISI_SI_fLi128ELi48ELNS4_4UMMA5MajorE0ELSO_0ELNSN_7ScaleInE0ELSP_0EEEEEENS4_6LayoutISC_NS5_IJNSA_ILi0EEEST_ST_EEEEENS5_IJNS4_10UnderscoreESW_SW_EEEEENS4_13SM90_TMA_LOADENS4_14ComposedLayoutINS4_7SwizzleILi1ELi4ELi3EEENS4_18smem_ptr_flag_bitsILi16EEENSS_INS5_IJNSA_ILi8EEESG_EEENS5_IJSG_SB_EEEEEEEvNS4_8identityESZ_S19_vS1A_EENS_8epilogue10collective18CollectiveEpilogueINS1C_23Sm100TmaWarpSpecializedILi2ELi1ELi48ELb1ELb0EEEJSH_NS5_IJNSS_ISE_SB_EENSS_ISF_SB_EEEEESI_SJ_SI_SJ_NS1C_6fusion15FusionCallbacksIS1G_NS1K_17LinearCombinationISI_fSI_fLNS_15FloatRoundStyleE2EEESH_S1J_JEEENS4_5SM1004TMEM4LOAD26SM100_TMEM_LOAD_32dp32b16xESZ_S19_NS4_39AutoVectorizingCopyWithAssumedAlignmentILi128EEENS4_14SM90_TMA_STOREES19_S1V_S1V_EEEvvEEEEvNT_6ParamsE --------------------------
	.section	.nv.constant0._ZN7cutlass13device_kernelINS_4gemm6kernel13GemmUniversalIN4cute5tupleIJiiiiEEENS1_10collective13CollectiveMmaINS1_35MainloopSm100TmaUmmaWarpSpecializedILi36ELi2ELi4ENS5_IJNS4_1CILi1EEESB_SB_EEEEENS5_IJNSA_ILi128EEENSA_ILi48EEENSA_ILi16EEEEEENS_6half_tENS5_IJlSB_lEEESI_SJ_NS4_8TiledMMAINS4_8MMA_AtomIJNS4_20SM100_MMA_F16BF16_SSISI_SI_fLi128ELi48ELNS4_4UMMA5MajorE0ELSO_0ELNSN_7ScaleInE0ELSP_0EEEEEENS4_6LayoutISC_NS5_IJNSA_ILi0EEEST_ST_EEEEENS5_IJNS4_10UnderscoreESW_SW_EEEEENS4_13SM90_TMA_LOADENS4_14ComposedLayoutINS4_7SwizzleILi1ELi4ELi3EEENS4_18smem_ptr_flag_bitsILi16EEENSS_INS5_IJNSA_ILi8EEESG_EEENS5_IJSG_SB_EEEEEEEvNS4_8identityESZ_S19_vS1A_EENS_8epilogue10collective18CollectiveEpilogueINS1C_23Sm100TmaWarpSpecializedILi2ELi1ELi48ELb1ELb0EEEJSH_NS5_IJNSS_ISE_SB_EENSS_ISF_SB_EEEEESI_SJ_SI_SJ_NS1C_6fusion15FusionCallbacksIS1G_NS1K_17LinearCombinationISI_fSI_fLNS_15FloatRoundStyleE2EEESH_S1J_JEEENS4_5SM1004TMEM4LOAD26SM100_TMEM_LOAD_32dp32b16xESZ_S19_NS4_39AutoVectorizingCopyWithAssumedAlignmentILi128EEENS4_14SM90_TMA_STOREES19_S1V_S1V_EEEvvEEEEvNT_6ParamsE,"a",@progbits
	.sectionflags	@""
	.align	4
.nv.constant0._ZN7cutlass13device_kernelINS_4gemm6kernel13GemmUniversalIN4cute5tupleIJiiiiEEENS1_10collective13CollectiveMmaINS1_35MainloopSm100TmaUmmaWarpSpecializedILi36ELi2ELi4ENS5_IJNS4_1CILi1EEESB_SB_EEEEENS5_IJNSA_ILi128EEENSA_ILi48EEENSA_ILi16EEEEEENS_6half_tENS5_IJlSB_lEEESI_SJ_NS4_8TiledMMAINS4_8MMA_AtomIJNS4_20SM100_MMA_F16BF16_SSISI_SI_fLi128ELi48ELNS4_4UMMA5MajorE0ELSO_0ELNSN_7ScaleInE0ELSP_0EEEEEENS4_6LayoutISC_NS5_IJNSA_ILi0EEEST_ST_EEEEENS5_IJNS4_10UnderscoreESW_SW_EEEEENS4_13SM90_TMA_LOADENS4_14ComposedLayoutINS4_7SwizzleILi1ELi4ELi3EEENS4_18smem_ptr_flag_bitsILi16EEENSS_INS5_IJNSA_ILi8EEESG_EEENS5_IJSG_SB_EEEEEEEvNS4_8identityESZ_S19_vS1A_EENS_8epilogue10collective18CollectiveEpilogueINS1C_23Sm100TmaWarpSpecializedILi2ELi1ELi48ELb1ELb0EEEJSH_NS5_IJNSS_ISE_SB_EENSS_ISF_SB_EEEEESI_SJ_SI_SJ_NS1C_6fusion15FusionCallbacksIS1G_NS1K_17LinearCombinationISI_fSI_fLNS_15FloatRoundStyleE2EEESH_S1J_JEEENS4_5SM1004TMEM4LOAD26SM100_TMEM_LOAD_32dp32b16xESZ_S19_NS4_39AutoVectorizingCopyWithAssumedAlignmentILi128EEENS4_14SM90_TMA_STOREES19_S1V_S1V_EEEvvEEEEvNT_6ParamsE:
	.zero		2944


//--------------------- SYMBOLS --------------------------

	.type		.nv.reservedSmem.offset0,@object
	.size		.nv.reservedSmem.offset0,0x4
	.type		.nv.reservedSmem.cap,@object
	.size		.nv.reservedSmem.cap,0x4
	.type		__assertfail,@function
